	.target	sm_100a

	.elftype	@"ET_EXEC"


//--------------------- .note.nv.tkinfo           --------------------------
	.section	.note.nv.tkinfo,"",@"SHT_NOTE"
	.sectionflags	@"SHF_NOTE_NV_TKINFO"
	.tkinfo
        /*0018*/ 	.word	0x00000081
        /*0030*/ 	.string	""
        /*0030*/ 	.string	"ptxas-blackwell"
        /*0030*/ 	.string	"Cuda compilation tools, release 12.9, V12.9.86"
        /*0030*/ 	.string	"Build cuda_12.9.r12.9/compiler.36037853_0"
        /*0030*/ 	.string	"-v  -suppress-debug-info  -lineinfo  -arch sm_100a "



//--------------------- .note.nv.cuver            --------------------------
	.section	.note.nv.cuver,"",@"SHT_NOTE"
	.sectionflags	@"SHF_NOTE_NV_CUVER"
        /*0018*/ 	.short	0x0001
        /*001a*/ 	.short	0x0064
        /*001c*/ 	.short	0x0001
        /*001e*/ 	.short	0x0000
        /*0020*/ 	.short	0x0001
        /*0022*/ 	.short	0x0000


//--------------------- .nv.info                  --------------------------
	.section	.nv.info,"",@"SHT_CUDA_INFO"
	.align	4


	//----- nvinfo : EIATTR_REGCOUNT
	.align		4
        /*0000*/ 	.byte	0x04, 0x2f
        /*0002*/ 	.short	(.L_2 - .L_1)
	.align		4
.L_1:
        /*0004*/ 	.word	index@(attn_fwd)
        /*0008*/ 	.word	0x00000068


	//----- nvinfo : EIATTR_FRAME_SIZE
	.align		4
.L_2:
        /*000c*/ 	.byte	0x04, 0x11
        /*000e*/ 	.short	(.L_4 - .L_3)
	.align		4
.L_3:
        /*0010*/ 	.word	index@(attn_fwd)
        /*0014*/ 	.word	0x00000000


	//----- nvinfo : EIATTR_MIN_STACK_SIZE
	.align		4
.L_4:
        /*0018*/ 	.byte	0x04, 0x12
        /*001a*/ 	.short	(.L_6 - .L_5)
	.align		4
.L_5:
        /*001c*/ 	.word	index@(attn_fwd)
        /*0020*/ 	.word	0x00000000
.L_6:


//--------------------- .nv.info.attn_fwd         --------------------------
	.section	.nv.info.attn_fwd,"",@"SHT_CUDA_INFO"
	.sectionflags	@""
	.align	4


	//----- nvinfo : EIATTR_CUDA_API_VERSION
	.align		4
        /*0000*/ 	.byte	0x04, 0x37
        /*0002*/ 	.short	(.L_8 - .L_7)
.L_7:
        /*0004*/ 	.word	0x00000081


	//----- nvinfo : EIATTR_KPARAM_INFO
	.align		4
.L_8:
        /*0008*/ 	.byte	0x04, 0x17
        /*000a*/ 	.short	(.L_10 - .L_9)
.L_9:
        /*000c*/ 	.word	0x00000000
        /*0010*/ 	.short	0x0019
        /*0012*/ 	.short	0x0080
        /*0014*/ 	.byte	0x00, 0xf4, 0x21, 0x00


	//----- nvinfo : EIATTR_KPARAM_INFO
	.align		4
.L_10:
        /*0018*/ 	.byte	0x04, 0x17
        /*001a*/ 	.short	(.L_12 - .L_11)
.L_11:
        /*001c*/ 	.word	0x00000000
        /*0020*/ 	.short	0x0018
        /*0022*/ 	.short	0x0078
        /*0024*/ 	.byte	0x00, 0xf4, 0x21, 0x00


	//----- nvinfo : EIATTR_KPARAM_INFO
	.align		4
.L_12:
        /*0028*/ 	.byte	0x04, 0x17
        /*002a*/ 	.short	(.L_14 - .L_13)
.L_13:
        /*002c*/ 	.word	0x00000000
        /*0030*/ 	.short	0x0017
        /*0032*/ 	.short	0x0070
        /*0034*/ 	.byte	0x00, 0xf0, 0x11, 0x00


	//----- nvinfo : EIATTR_KPARAM_INFO
	.align		4
.L_14:
        /*0038*/ 	.byte	0x04, 0x17
        /*003a*/ 	.short	(.L_16 - .L_15)
.L_15:
        /*003c*/ 	.word	0x00000000
        /*0040*/ 	.short	0x0016
        /*0042*/ 	.short	0x006c
        /*0044*/ 	.byte	0x00, 0xf0, 0x11, 0x00


	//----- nvinfo : EIATTR_KPARAM_INFO
	.align		4
.L_16:
        /*0048*/ 	.byte	0x04, 0x17
        /*004a*/ 	.short	(.L_18 - .L_17)
.L_17:
        /*004c*/ 	.word	0x00000000
        /*0050*/ 	.short	0x0015
        /*0052*/ 	.short	0x0068
        /*0054*/ 	.byte	0x00, 0xf0, 0x11, 0x00


	//----- nvinfo : EIATTR_KPARAM_INFO
	.align		4
.L_18:
        /*0058*/ 	.byte	0x04, 0x17
        /*005a*/ 	.short	(.L_20 - .L_19)
.L_19:
        /*005c*/ 	.word	0x00000000
        /*0060*/ 	.short	0x0014
        /*0062*/ 	.short	0x0064
        /*0064*/ 	.byte	0x00, 0xf0, 0x11, 0x00


	//----- nvinfo : EIATTR_KPARAM_INFO
	.align		4
.L_20:
        /*0068*/ 	.byte	0x04, 0x17
        /*006a*/ 	.short	(.L_22 - .L_21)
.L_21:
        /*006c*/ 	.word	0x00000000
        /*0070*/ 	.short	0x0013
        /*0072*/ 	.short	0x0060
        /*0074*/ 	.byte	0x00, 0xf0, 0x11, 0x00


	//----- nvinfo : EIATTR_KPARAM_INFO
	.align		4
.L_22:
        /*0078*/ 	.byte	0x04, 0x17
        /*007a*/ 	.short	(.L_24 - .L_23)
.L_23:
        /*007c*/ 	.word	0x00000000
        /*0080*/ 	.short	0x0012
        /*0082*/ 	.short	0x005c
        /*0084*/ 	.byte	0x00, 0xf0, 0x11, 0x00


	//----- nvinfo : EIATTR_KPARAM_INFO
	.align		4
.L_24:
        /*0088*/ 	.byte	0x04, 0x17
        /*008a*/ 	.short	(.L_26 - .L_25)
.L_25:
        /*008c*/ 	.word	0x00000000
        /*0090*/ 	.short	0x0011
        /*0092*/ 	.short	0x0058
        /*0094*/ 	.byte	0x00, 0xf0, 0x11, 0x00


	//----- nvinfo : EIATTR_KPARAM_INFO
	.align		4
.L_26:
        /*0098*/ 	.byte	0x04, 0x17
        /*009a*/ 	.short	(.L_28 - .L_27)
.L_27:
        /*009c*/ 	.word	0x00000000
        /*00a0*/ 	.short	0x0010
        /*00a2*/ 	.short	0x0054
        /*00a4*/ 	.byte	0x00, 0xf0, 0x11, 0x00


	//----- nvinfo : EIATTR_KPARAM_INFO
	.align		4
.L_28:
        /*00a8*/ 	.byte	0x04, 0x17
        /*00aa*/ 	.short	(.L_30 - .L_29)
.L_29:
        /*00ac*/ 	.word	0x00000000
        /*00b0*/ 	.short	0x000f
        /*00b2*/ 	.short	0x0050
        /*00b4*/ 	.byte	0x00, 0xf0, 0x11, 0x00


	//----- nvinfo : EIATTR_KPARAM_INFO
	.align		4
.L_30:
        /*00b8*/ 	.byte	0x04, 0x17
        /*00ba*/ 	.short	(.L_32 - .L_31)
.L_31:
        /*00bc*/ 	.word	0x00000000
        /*00c0*/ 	.short	0x000e
        /*00c2*/ 	.short	0x004c
        /*00c4*/ 	.byte	0x00, 0xf0, 0x11, 0x00


	//----- nvinfo : EIATTR_KPARAM_INFO
	.align		4
.L_32:
        /*00c8*/ 	.byte	0x04, 0x17
        /*00ca*/ 	.short	(.L_34 - .L_33)
.L_33:
        /*00cc*/ 	.word	0x00000000
        /*00d0*/ 	.short	0x000d
        /*00d2*/ 	.short	0x0048
        /*00d4*/ 	.byte	0x00, 0xf0, 0x11, 0x00


	//----- nvinfo : EIATTR_KPARAM_INFO
	.align		4
.L_34:
        /*00d8*/ 	.byte	0x04, 0x17
        /*00da*/ 	.short	(.L_36 - .L_35)
.L_35:
        /*00dc*/ 	.word	0x00000000
        /*00e0*/ 	.short	0x000c
        /*00e2*/ 	.short	0x0044
        /*00e4*/ 	.byte	0x00, 0xf0, 0x11, 0x00


	//----- nvinfo : EIATTR_KPARAM_INFO
	.align		4
.L_36:
        /*00e8*/ 	.byte	0x04, 0x17
        /*00ea*/ 	.short	(.L_38 - .L_37)
.L_37:
        /*00ec*/ 	.word	0x00000000
        /*00f0*/ 	.short	0x000b
        /*00f2*/ 	.short	0x0040
        /*00f4*/ 	.byte	0x00, 0xf0, 0x11, 0x00


	//----- nvinfo : EIATTR_KPARAM_INFO
	.align		4
.L_38:
        /*00f8*/ 	.byte	0x04, 0x17
        /*00fa*/ 	.short	(.L_40 - .L_39)
.L_39:
        /*00fc*/ 	.word	0x00000000
        /*0100*/ 	.short	0x000a
        /*0102*/ 	.short	0x003c
        /*0104*/ 	.byte	0x00, 0xf0, 0x11, 0x00


	//----- nvinfo : EIATTR_KPARAM_INFO
	.align		4
.L_40:
        /*0108*/ 	.byte	0x04, 0x17
        /*010a*/ 	.short	(.L_42 - .L_41)
.L_41:
        /*010c*/ 	.word	0x00000000
        /*0110*/ 	.short	0x0009
        /*0112*/ 	.short	0x0038
        /*0114*/ 	.byte	0x00, 0xf0, 0x11, 0x00


	//----- nvinfo : EIATTR_KPARAM_INFO
	.align		4
.L_42:
        /*0118*/ 	.byte	0x04, 0x17
        /*011a*/ 	.short	(.L_44 - .L_43)
.L_43:
        /*011c*/ 	.word	0x00000000
        /*0120*/ 	.short	0x0008
        /*0122*/ 	.short	0x0034
        /*0124*/ 	.byte	0x00, 0xf0, 0x11, 0x00


	//----- nvinfo : EIATTR_KPARAM_INFO
	.align		4
.L_44:
        /*0128*/ 	.byte	0x04, 0x17
        /*012a*/ 	.short	(.L_46 - .L_45)
.L_45:
        /*012c*/ 	.word	0x00000000
        /*0130*/ 	.short	0x0007
        /*0132*/ 	.short	0x0030
        /*0134*/ 	.byte	0x00, 0xf0, 0x11, 0x00


	//----- nvinfo : EIATTR_KPARAM_INFO
	.align		4
.L_46:
        /*0138*/ 	.byte	0x04, 0x17
        /*013a*/ 	.short	(.L_48 - .L_47)
.L_47:
        /*013c*/ 	.word	0x00000000
        /*0140*/ 	.short	0x0006
        /*0142*/ 	.short	0x002c
        /*0144*/ 	.byte	0x00, 0xf0, 0x11, 0x00


	//----- nvinfo : EIATTR_KPARAM_INFO
	.align		4
.L_48:
        /*0148*/ 	.byte	0x04, 0x17
        /*014a*/ 	.short	(.L_50 - .L_49)
.L_49:
        /*014c*/ 	.word	0x00000000
        /*0150*/ 	.short	0x0005
        /*0152*/ 	.short	0x0028
        /*0154*/ 	.byte	0x00, 0xf0, 0x11, 0x00


	//----- nvinfo : EIATTR_KPARAM_INFO
	.align		4
.L_50:
        /*0158*/ 	.byte	0x04, 0x17
        /*015a*/ 	.short	(.L_52 - .L_51)
.L_51:
        /*015c*/ 	.word	0x00000000
        /*0160*/ 	.short	0x0004
        /*0162*/ 	.short	0x0020
        /*0164*/ 	.byte	0x00, 0xf4, 0x21, 0x00


	//----- nvinfo : EIATTR_KPARAM_INFO
	.align		4
.L_52:
        /*0168*/ 	.byte	0x04, 0x17
        /*016a*/ 	.short	(.L_54 - .L_53)
.L_53:
        /*016c*/ 	.word	0x00000000
        /*0170*/ 	.short	0x0003
        /*0172*/ 	.short	0x0018
        /*0174*/ 	.byte	0x00, 0xf4, 0x21, 0x00


	//----- nvinfo : EIATTR_KPARAM_INFO
	.align		4
.L_54:
        /*0178*/ 	.byte	0x04, 0x17
        /*017a*/ 	.short	(.L_56 - .L_55)
.L_55:
        /*017c*/ 	.word	0x00000000
        /*0180*/ 	.short	0x0002
        /*0182*/ 	.short	0x0010
        /*0184*/ 	.byte	0x00, 0xf4, 0x21, 0x00


	//----- nvinfo : EIATTR_KPARAM_INFO
	.align		4
.L_56:
        /*0188*/ 	.byte	0x04, 0x17
        /*018a*/ 	.short	(.L_58 - .L_57)
.L_57:
        /*018c*/ 	.word	0x00000000
        /*0190*/ 	.short	0x0001
        /*0192*/ 	.short	0x0008
        /*0194*/ 	.byte	0x00, 0xf4, 0x21, 0x00


	//----- nvinfo : EIATTR_KPARAM_INFO
	.align		4
.L_58:
        /*0198*/ 	.byte	0x04, 0x17
        /*019a*/ 	.short	(.L_60 - .L_59)
.L_59:
        /*019c*/ 	.word	0x00000000
        /*01a0*/ 	.short	0x0000
        /*01a2*/ 	.short	0x0000
        /*01a4*/ 	.byte	0x00, 0xf4, 0x21, 0x00


	//----- nvinfo : EIATTR_SPARSE_MMA_MASK
	.align		4
.L_60:
        /*01a8*/ 	.byte	0x03, 0x50
        /*01aa*/ 	.short	0x0000


	//----- nvinfo : EIATTR_MAXREG_COUNT
	.align		4
        /*01ac*/ 	.byte	0x03, 0x1b
        /*01ae*/ 	.short	0x00ff


	//----- nvinfo : EIATTR_NUM_BARRIERS
	.align		4
        /*01b0*/ 	.byte	0x02, 0x4c
        /*01b2*/ 	.byte	0x01
	.zero		1


	//----- nvinfo : EIATTR_COOP_GROUP_MASK_REGIDS
	.align		4
        /*01b4*/ 	.byte	0x04, 0x29
        /*01b6*/ 	.short	(.L_62 - .L_61)


	//   ....[0]....
.L_61:
        /*01b8*/ 	.word	0xffffffff


	//   ....[1]....
        /*01bc*/ 	.word	0xffffffff


	//   ....[2]....
        /*01c0*/ 	.word	0xffffffff


	//   ....[3]....
        /*01c4*/ 	.word	0xffffffff


	//   ....[4]....
        /*01c8*/ 	.word	0xffffffff


	//   ....[5]....
        /*01cc*/ 	.word	0xffffffff


	//   ....[6]....
        /*01d0*/ 	.word	0xffffffff


	//   ....[7]....
        /*01d4*/ 	.word	0xffffffff


	//----- nvinfo : EIATTR_COOP_GROUP_INSTR_OFFSETS
	.align		4
.L_62:
        /*01d8*/ 	.byte	0x04, 0x28
        /*01da*/ 	.short	(.L_64 - .L_63)


	//   ....[0]....
.L_63:
        /*01dc*/ 	.word	0x00001510


	//   ....[1]....
        /*01e0*/ 	.word	0x00001530


	//   ....[2]....
        /*01e4*/ 	.word	0x00001550


	//   ....[3]....
        /*01e8*/ 	.word	0x00001570


	//   ....[4]....
        /*01ec*/ 	.word	0x00001bf0


	//   ....[5]....
        /*01f0*/ 	.word	0x00001c00


	//   ....[6]....
        /*01f4*/ 	.word	0x00001c90


	//   ....[7]....
        /*01f8*/ 	.word	0x00001ca0


	//----- nvinfo : EIATTR_VRC_CTA_INIT_COUNT
	.align		4
.L_64:
        /*01fc*/ 	.byte	0x02, 0x4a
	.zero		1
	.zero		1


	//----- nvinfo : EIATTR_EXIT_INSTR_OFFSETS
	.align		4
        /*0200*/ 	.byte	0x04, 0x1c
        /*0202*/ 	.short	(.L_66 - .L_65)


	//   ....[0]....
.L_65:
        /*0204*/ 	.word	0x00002be0


	//   ....[1]....
        /*0208*/ 	.word	0x00002c10


	//----- nvinfo : EIATTR_REQNTID
	.align		4
.L_66:
        /*020c*/ 	.byte	0x04, 0x10
        /*020e*/ 	.short	(.L_68 - .L_67)
.L_67:
        /*0210*/ 	.word	0x00000080
        /*0214*/ 	.word	0x00000001
        /*0218*/ 	.word	0x00000001


	//----- nvinfo : EIATTR_CBANK_PARAM_SIZE
	.align		4
.L_68:
        /*021c*/ 	.byte	0x03, 0x19
        /*021e*/ 	.short	0x0088


	//----- nvinfo : EIATTR_PARAM_CBANK
	.align		4
        /*0220*/ 	.byte	0x04, 0x0a
        /*0222*/ 	.short	(.L_70 - .L_69)
	.align		4
.L_69:
        /*0224*/ 	.word	index@(.nv.constant0.attn_fwd)
        /*0228*/ 	.short	0x0380
        /*022a*/ 	.short	0x0088


	//----- nvinfo : EIATTR_SW_WAR
	.align		4
.L_70:
        /*022c*/ 	.byte	0x04, 0x36
        /*022e*/ 	.short	(.L_72 - .L_71)
.L_71:
        /*0230*/ 	.word	0x00000008
.L_72:


//--------------------- .nv.compat                --------------------------
	.section	.nv.compat,"",@"SHT_CUDA_COMPAT_INFO"
	.align	4
        /*0000*/ 	.byte	0x02, 0x02, 0x01, 0x00, 0x02, 0x05, 0x05, 0x00, 0x02, 0x03, 0x00, 0x00, 0x02, 0x06, 0x01, 0x00


//--------------------- .nv.callgraph             --------------------------
	.section	.nv.callgraph,"",@"SHT_CUDA_CALLGRAPH"
	.align	4
	.sectionentsize	8
	.align		4
        /*0000*/ 	.word	0x00000000
	.align		4
        /*0004*/ 	.word	0xffffffff
	.align		4
        /*0008*/ 	.word	0x00000000
	.align		4
        /*000c*/ 	.word	0xfffffffe
	.align		4
        /*0010*/ 	.word	0x00000000
	.align		4
        /*0014*/ 	.word	0xfffffffd
	.align		4
        /*0018*/ 	.word	0x00000000
	.align		4
        /*001c*/ 	.word	0xfffffffc


//--------------------- .nv.constant4             --------------------------
	.section	.nv.constant4,"a",@progbits
	.align	8
	.align		8
.nv.constant4:
        /*0000*/ 	.dword	_$_str


//--------------------- .text.attn_fwd            --------------------------
	.section	.text.attn_fwd,"ax",@progbits
	.align	128
        .global         attn_fwd
        .type           attn_fwd,@function
        .size           attn_fwd,(.L_x_3 - attn_fwd)
        .other          attn_fwd,@"STO_CUDA_ENTRY STV_DEFAULT"
attn_fwd:
.text.attn_fwd:
[----:B------:R-:W0:Y:S01]  /*0000*/  LDC R1, c[0x0][0x37c] ;  /* 0x0000df00ff017b82 */ /* 0x000e220000000800 */
[----:B------:R-:W1:Y:S07]  /*0010*/  S2R R5, SR_CTAID.X ;  /* 0x0000000000057919 */ /* 0x000e6e0000002500 */
[----:B------:R-:W2:Y:S01]  /*0020*/  S2UR UR7, SR_CTAID.Y ;  /* 0x00000000000779c3 */ /* 0x000ea20000002600 */
[----:B------:R-:W2:Y:S01]  /*0030*/  LDCU.64 UR4, c[0x0][0x3b0] ;  /* 0x00007600ff0477ac */ /* 0x000ea20008000a00 */
[----:B------:R-:W3:Y:S01]  /*0040*/  S2R R24, SR_TID.X ;  /* 0x0000000000187919 */ /* 0x000ee20000002100 */
[----:B------:R-:W4:Y:S05]  /*0050*/  LDCU.64 UR10, c[0x0][0x358] ;  /* 0x00006b00ff0a77ac */ /* 0x000f2a0008000a00 */
[----:B------:R-:W5:Y:S08]  /*0060*/  LDC R17, c[0x0][0x3b8] ;  /* 0x0000ee00ff117b82 */ /* 0x000f700000000800 */
[----:B------:R-:W0:Y:S01]  /*0070*/  LDC.64 R22, c[0x0][0x380] ;  /* 0x0000e000ff167b82 */ /* 0x000e220000000a00 */
[----:B--2---:R-:W-:-:S04]  /*0080*/  UIMAD UR4, UR7, UR4, URZ ;  /* 0x00000004070472a4 */ /* 0x004fc8000f8e02ff */
[----:B------:R-:W-:Y:S01]  /*0090*/  USHF.L.U32 UR6, UR4, 0x1, URZ ;  /* 0x0000000104067899 */ /* 0x000fe200080006ff */
[----:B-1----:R-:W-:Y:S01]  /*00a0*/  IMAD.SHL.U32 R5, R5, 0x20, RZ ;  /* 0x0000002005057824 */ /* 0x002fe200078e00ff */
[----:B---3--:R-:W-:-:S04]  /*00b0*/  SHF.R.U32.HI R12, RZ, 0x5, R24 ;  /* 0x00000005ff0c7819 */ /* 0x008fc80000011618 */
[----:B------:R-:W-:Y:S02]  /*00c0*/  LOP3.LUT R0, R5, 0x1f, R24, 0xf8, !PT ;  /* 0x0000001f05007812 */ /* 0x000fe400078ef818 */
[----:B------:R-:W-:-:S03]  /*00d0*/  SGXT.U32 R12, R12, 0x2 ;  /* 0x000000020c0c781a */ /* 0x000fc60000000000 */
[----:B------:R-:W-:Y:S01]  /*00e0*/  IMAD R2, R0, UR5, RZ ;  /* 0x0000000500027c24 */ /* 0x000fe2000f8e02ff */
[----:B------:R-:W-:Y:S01]  /*00f0*/  UIMAD.WIDE UR4, UR4, 0x2, URZ ;  /* 0x00000002040478a5 */ /* 0x000fe2000f8e02ff */
[----:B-----5:R-:W-:Y:S02]  /*0100*/  IMAD R4, R12, R17, RZ ;  /* 0x000000110c047224 */ /* 0x020fe400078e02ff */
[C---:B------:R-:W-:Y:S02]  /*0110*/  IMAD.SHL.U32 R3, R2.reuse, 0x2, RZ ;  /* 0x0000000202037824 */ /* 0x040fe400078e00ff */
[----:B------:R-:W-:-:S03]  /*0120*/  IMAD.HI R2, R2, 0x2, RZ ;  /* 0x0000000202027827 */ /* 0x000fc600078e02ff */
[----:B0-----:R-:W-:Y:S01]  /*0130*/  IADD3 R22, P0, P1, R3, UR6, R22 ;  /* 0x0000000603167c10 */ /* 0x001fe2000f91e016 */
[----:B------:R-:W-:-:S03]  /*0140*/  IMAD R7, R17, 0x4, R4 ;  /* 0x0000000411077824 */ /* 0x000fc600078e0204 */
[----:B------:R-:W-:Y:S02]  /*0150*/  IADD3.X R26, PT, PT, R2, UR5, R23, P0, P1 ;  /* 0x00000005021a7c10 */ /* 0x000fe400087e2417 */
[----:B------:R-:W-:Y:S02]  /*0160*/  LEA R9, R17, R7, 0x2 ;  /* 0x0000000711097211 */ /* 0x000fe400078e10ff */
[CC--:B------:R-:W-:Y:S02]  /*0170*/  LEA R2, P0, R4.reuse, R22.reuse, 0x1 ;  /* 0x0000001604027211 */ /* 0x0c0fe400078008ff */
[----:B------:R-:W-:Y:S02]  /*0180*/  LEA R8, P1, R9, R22, 0x1 ;  /* 0x0000001609087211 */ /* 0x000fe400078208ff */
[----:B------:R-:W-:Y:S01]  /*0190*/  LEA.HI.X.SX32 R3, R4, R26, 0x1, P0 ;  /* 0x0000001a04037211 */ /* 0x000fe200000f0eff */
[----:B------:R-:W-:Y:S01]  /*01a0*/  IMAD R4, R17, 0x4, R9 ;  /* 0x0000000411047824 */ /* 0x000fe200078e0209 */
[----:B------:R-:W-:-:S02]  /*01b0*/  LEA R6, P0, R7, R22, 0x1 ;  /* 0x0000001607067211 */ /* 0x000fc400078008ff */
[----:B------:R-:W-:Y:S01]  /*01c0*/  LEA.HI R10, R24, 0x1c, RZ, 0x1b ;  /* 0x0000001c180a7811 */ /* 0x000fe200078fd8ff */
[----:B------:R-:W-:Y:S01]  /*01d0*/  IMAD R11, R17, 0x4, R4 ;  /* 0x00000004110b7824 */ /* 0x000fe200078e0204 */
[----:B------:R-:W-:Y:S01]  /*01e0*/  LEA.HI.X.SX32 R7, R7, R26, 0x1, P0 ;  /* 0x0000001a07077211 */ /* 0x000fe200000f0eff */
[----:B----4-:R-:W2:Y:S01]  /*01f0*/  LDG.E.U16 R23, desc[UR10][R2.64] ;  /* 0x0000000a02177981 */ /* 0x010ea2000c1e1500 */
[----:B------:R-:W-:Y:S01]  /*0200*/  LEA R14, P0, R4, R22, 0x1 ;  /* 0x00000016040e7211 */ /* 0x000fe200078008ff */
[----:B------:R-:W-:Y:S01]  /*0210*/  IMAD R13, R17, 0x4, R11 ;  /* 0x00000004110d7824 */ /* 0x000fe200078e020b */
[-C--:B------:R-:W-:Y:S01]  /*0220*/  LEA.HI.X.SX32 R9, R9, R26.reuse, 0x1, P1 ;  /* 0x0000001a09097211 */ /* 0x080fe200008f0eff */
[----:B------:R-:W-:Y:S01]  /*0230*/  IMAD R21, R10, R17, RZ ;  /* 0x000000110a157224 */ /* 0x000fe200078e02ff */
[----:B------:R-:W-:Y:S01]  /*0240*/  LEA.HI.X.SX32 R15, R4, R26, 0x1, P0 ;  /* 0x0000001a040f7211 */ /* 0x000fe200000f0eff */
[----:B------:R-:W3:Y:S01]  /*0250*/  LDG.E.U16 R6, desc[UR10][R6.64] ;  /* 0x0000000a06067981 */ /* 0x000ee2000c1e1500 */
[----:B------:R-:W-:-:S02]  /*0260*/  LEA R4, R17, R13, 0x2 ;  /* 0x0000000d11047211 */ /* 0x000fc400078e10ff */
[CC--:B------:R-:W-:Y:S01]  /*0270*/  LEA R16, P0, R11.reuse, R22.reuse, 0x1 ;  /* 0x000000160b107211 */ /* 0x0c0fe200078008ff */
[----:B------:R0:W4:Y:S01]  /*0280*/  LDG.E.U16 R25, desc[UR10][R8.64] ;  /* 0x0000000a08197981 */ /* 0x000122000c1e1500 */
[C---:B------:R-:W-:Y:S02]  /*0290*/  LEA R18, P1, R4.reuse, R22, 0x1 ;  /* 0x0000001604127211 */ /* 0x040fe400078208ff */
[----:B------:R-:W-:Y:S02]  /*02a0*/  LEA.HI.X.SX32 R17, R11, R26, 0x1, P0 ;  /* 0x0000001a0b117211 */ /* 0x000fe400000f0eff */
[----:B------:R-:W-:Y:S02]  /*02b0*/  LEA R20, P2, R21, R22, 0x1 ;  /* 0x0000001615147211 */ /* 0x000fe400078408ff */
[----:B------:R-:W-:Y:S02]  /*02c0*/  LEA.HI.X.SX32 R19, R4, R26, 0x1, P1 ;  /* 0x0000001a04137211 */ /* 0x000fe400008f0eff */
[----:B0-----:R-:W-:Y:S01]  /*02d0*/  LEA R8, P0, R13, R22, 0x1 ;  /* 0x000000160d087211 */ /* 0x001fe200078008ff */
[----:B------:R-:W5:Y:S01]  /*02e0*/  LDG.E.U16 R17, desc[UR10][R16.64] ;  /* 0x0000000a10117981 */ /* 0x000f62000c1e1500 */
[----:B------:R-:W-:-:S02]  /*02f0*/  LEA.HI.X.SX32 R21, R21, R26, 0x1, P2 ;  /* 0x0000001a15157211 */ /* 0x000fc400010f0eff */
[----:B------:R-:W-:Y:S01]  /*0300*/  LEA.HI.X.SX32 R9, R13, R26, 0x1, P0 ;  /* 0x0000001a0d097211 */ /* 0x000fe200000f0eff */
[----:B------:R-:W3:Y:S04]  /*0310*/  LDG.E.U16 R19, desc[UR10][R18.64] ;  /* 0x0000000a12137981 */ /* 0x000ee8000c1e1500 */
[----:B------:R0:W3:Y:S04]  /*0320*/  LDG.E.U16 R22, desc[UR10][R14.64] ;  /* 0x0000000a0e167981 */ /* 0x0000e8000c1e1500 */
[----:B------:R-:W3:Y:S04]  /*0330*/  LDG.E.U16 R8, desc[UR10][R8.64] ;  /* 0x0000000a08087981 */ /* 0x000ee8000c1e1500 */
[----:B------:R-:W3:Y:S01]  /*0340*/  LDG.E.U16 R20, desc[UR10][R20.64] ;  /* 0x0000000a14147981 */ /* 0x000ee2000c1e1500 */
[----:B------:R-:W1:Y:S01]  /*0350*/  S2UR UR6, SR_CgaCtaId ;  /* 0x00000000000679c3 */ /* 0x000e620000008800 */
[----:B------:R-:W-:Y:S01]  /*0360*/  SHF.R.S32.HI R2, RZ, 0x6, R24 ;  /* 0x00000006ff027819 */ /* 0x000fe20000011418 */
[----:B------:R-:W-:-:S03]  /*0370*/  VIADD R4, R5, 0x20 ;  /* 0x0000002005047836 */ /* 0x000fc60000000000 */
[----:B------:R-:W-:Y:S01]  /*0380*/  SGXT R2, R2, 0x1 ;  /* 0x000000010202781a */ /* 0x000fe20000000200 */
[----:B------:R-:W-:Y:S01]  /*0390*/  IMAD.SHL.U32 R11, R24, 0x2, RZ ;  /* 0x00000002180b7824 */ /* 0x000fe200078e00ff */
[----:B------:R-:W-:Y:S01]  /*03a0*/  UMOV UR4, 0x400 ;  /* 0x0000040000047882 */ /* 0x000fe20000000000 */
[----:B------:R-:W-:Y:S02]  /*03b0*/  ISETP.GE.AND P0, PT, R4, 0x1, PT ;  /* 0x000000010400780c */ /* 0x000fe40003f06270 */
[----:B------:R-:W-:-:S04]  /*03c0*/  LOP3.LUT R2, R2, 0x90, RZ, 0xc0, !PT ;  /* 0x0000009002027812 */ /* 0x000fc800078ec0ff */
[----:B------:R-:W-:-:S04]  /*03d0*/  LOP3.LUT R2, R2, 0x7e, R11, 0x78, !PT ;  /* 0x0000007e02027812 */ /* 0x000fc800078e780b */
[----:B------:R-:W-:Y:S01]  /*03e0*/  LOP3.LUT R3, R2, 0x20, RZ, 0x3c, !PT ;  /* 0x0000002002037812 */ /* 0x000fe200078e3cff */
[----:B-1----:R-:W-:Y:S01]  /*03f0*/  ULEA UR6, UR6, UR4, 0x18 ;  /* 0x0000000406067291 */ /* 0x002fe2000f8ec0ff */
[----:B------:R-:W-:Y:S01]  /*0400*/  IMAD.MOV.U32 R57, RZ, RZ, -0x800000 ;  /* 0xff800000ff397424 */ /* 0x000fe200078e00ff */
[----:B0-----:R-:W-:Y:S01]  /*0410*/  MOV R14, 0x3f800000 ;  /* 0x3f800000000e7802 */ /* 0x001fe20000000f00 */
[----:B------:R-:W-:Y:S01]  /*0420*/  IMAD.MOV.U32 R15, RZ, RZ, 0x3f800000 ;  /* 0x3f800000ff0f7424 */ /* 0x000fe200078e00ff */
[----:B------:R-:W-:Y:S01]  /*0430*/  CS2R R48, SRZ ;  /* 0x0000000000307805 */ /* 0x000fe2000001ff00 */
[----:B------:R-:W-:Y:S01]  /*0440*/  IMAD.MOV.U32 R56, RZ, RZ, -0x800000 ;  /* 0xff800000ff387424 */ /* 0x000fe200078e00ff */
[----:B------:R-:W-:Y:S02]  /*0450*/  CS2R R50, SRZ ;  /* 0x0000000000327805 */ /* 0x000fe4000001ff00 */
[----:B------:R-:W-:Y:S02]  /*0460*/  CS2R R44, SRZ ;  /* 0x00000000002c7805 */ /* 0x000fe4000001ff00 */
[----:B------:R-:W-:-:S02]  /*0470*/  CS2R R46, SRZ ;  /* 0x00000000002e7805 */ /* 0x000fc4000001ff00 */
[----:B------:R-:W-:Y:S02]  /*0480*/  CS2R R40, SRZ ;  /* 0x0000000000287805 */ /* 0x000fe4000001ff00 */
[----:B------:R-:W-:Y:S02]  /*0490*/  CS2R R42, SRZ ;  /* 0x00000000002a7805 */ /* 0x000fe4000001ff00 */
[----:B------:R-:W-:Y:S02]  /*04a0*/  CS2R R32, SRZ ;  /* 0x0000000000207805 */ /* 0x000fe4000001ff00 */
[----:B------:R-:W-:Y:S01]  /*04b0*/  CS2R R34, SRZ ;  /* 0x0000000000227805 */ /* 0x000fe2000001ff00 */
[C---:B------:R-:W-:Y:S01]  /*04c0*/  IMAD.SHL.U32 R13, R24.reuse, 0x8, RZ ;  /* 0x00000008180d7824 */ /* 0x040fe200078e00ff */
[----:B--2---:R-:W-:Y:S04]  /*04d0*/  STS.U16 [R2+UR6], R23 ;  /* 0x0000001702007988 */ /* 0x004fe80008000406 */
[----:B----4-:R-:W-:Y:S04]  /*04e0*/  STS.U16 [R2+UR6+0x200], R25 ;  /* 0x0002001902007988 */ /* 0x010fe80008000406 */
[----:B-----5:R-:W-:Y:S04]  /*04f0*/  STS.U16 [R2+UR6+0x400], R17 ;  /* 0x0004001102007988 */ /* 0x020fe80008000406 */
[----:B---3--:R-:W-:Y:S04]  /*0500*/  STS.U16 [R2+UR6+0x600], R19 ;  /* 0x0006001302007988 */ /* 0x008fe80008000406 */
[----:B------:R-:W-:Y:S04]  /*0510*/  STS.U16 [R3+UR6+0x100], R6 ;  /* 0x0001000603007988 */ /* 0x000fe80008000406 */
[----:B------:R-:W-:Y:S04]  /*0520*/  STS.U16 [R3+UR6+0x300], R22 ;  /* 0x0003001603007988 */ /* 0x000fe80008000406 */
[----:B------:R0:W-:Y:S04]  /*0530*/  STS.U16 [R3+UR6+0x500], R8 ;  /* 0x0005000803007988 */ /* 0x0001e80008000406 */
[----:B------:R1:W-:Y:S01]  /*0540*/  STS.U16 [R3+UR6+0x700], R20 ;  /* 0x0007001403007988 */ /* 0x0003e20008000406 */
[----:B0-----:R-:W-:Y:S01]  /*0550*/  SHF.L.U32 R8, R24, 0x6, RZ ;  /* 0x0000000618087819 */ /* 0x001fe200000006ff */
[----:B------:R-:W-:Y:S06]  /*0560*/  @!P0 BRA `(.L_x_0) ;  /* 0x0000001800148947 */ /* 0x000fec0003800000 */
[----:B------:R-:W0:Y:S01]  /*0570*/  LDC.64 R6, c[0x0][0x3c0] ;  /* 0x0000f000ff067b82 */ /* 0x000e220000000a00 */
[----:B------:R-:W-:Y:S01]  /*0580*/  LOP3.LUT R14, R8, 0x1c0, RZ, 0xc0, !PT ;  /* 0x000001c0080e7812 */ /* 0x000fe200078ec0ff */
[----:B------:R-:W2:Y:S01]  /*0590*/  LDCU UR4, c[0x0][0x3c8] ;  /* 0x00007900ff0477ac */ /* 0x000ea20008000800 */
[----:B------:R-:W-:Y:S01]  /*05a0*/  LOP3.LUT R15, R11, 0x10, RZ, 0xc0, !PT ;  /* 0x000000100b0f7812 */ /* 0x000fe200078ec0ff */
[----:B------:R-:W-:Y:S01]  /*05b0*/  IMAD.MOV.U32 R60, RZ, RZ, -0x800000 ;  /* 0xff800000ff3c7424 */ /* 0x000fe200078e00ff */
[----:B------:R-:W-:Y:S01]  /*05c0*/  LOP3.LUT R22, R14, 0x30, R13, 0xf8, !PT ;  /* 0x000000300e167812 */ /* 0x000fe200078ef80d */
[----:B------:R-:W3:Y:S01]  /*05d0*/  LDCU.64 UR8, c[0x0][0x388] ;  /* 0x00007100ff0877ac */ /* 0x000ee20008000a00 */
[C---:B------:R-:W-:Y:S01]  /*05e0*/  LOP3.LUT R13, R24.reuse, 0x20, RZ, 0xc0, !PT ;  /* 0x00000020180d7812 */ /* 0x040fe200078ec0ff */
[----:B------:R-:W4:Y:S01]  /*05f0*/  LDC.64 R8, c[0x0][0x3d0] ;  /* 0x0000f400ff087b82 */ /* 0x000f220000000a00 */
[--C-:B------:R-:W-:Y:S01]  /*0600*/  LOP3.LUT R19, R15, 0x20, R24.reuse, 0xf8, !PT ;  /* 0x000000200f137812 */ /* 0x100fe200078ef818 */
[C---:B------:R-:W-:Y:S01]  /*0610*/  IMAD.SHL.U32 R15, R24.reuse, 0x20, RZ ;  /* 0x00000020180f7824 */ /* 0x040fe200078e00ff */
[----:B------:R-:W-:Y:S01]  /*0620*/  SHF.R.U32.HI R17, RZ, 0x2, R24 ;  /* 0x00000002ff117819 */ /* 0x000fe20000011618 */
[----:B------:R-:W5:Y:S01]  /*0630*/  LDCU.64 UR12, c[0x0][0x390] ;  /* 0x00007200ff0c77ac */ /* 0x000f620008000a00 */
[----:B------:R-:W-:Y:S01]  /*0640*/  LOP3.LUT R14, R24, 0x1f, RZ, 0xc0, !PT ;  /* 0x0000001f180e7812 */ /* 0x000fe200078ec0ff */
[----:B------:R-:W-:Y:S01]  /*0650*/  IMAD.MOV.U32 R61, RZ, RZ, -0x800000 ;  /* 0xff800000ff3d7424 */ /* 0x000fe200078e00ff */
[----:B-1----:R-:W-:Y:S01]  /*0660*/  SHF.R.U32.HI R20, RZ, 0x1, R13 ;  /* 0x00000001ff147819 */ /* 0x002fe2000001160d */
[----:B------:R-:W1:Y:S01]  /*0670*/  LDC R25, c[0x0][0x3d8] ;  /* 0x0000f600ff197b82 */ /* 0x000e620000000800 */
[----:B------:R-:W-:-:S02]  /*0680*/  LOP3.LUT R24, R22, R19, RZ, 0x3c, !PT ;  /* 0x0000001316187212 */ /* 0x000fc400078e3cff */
[----:B------:R-:W-:Y:S02]  /*0690*/  CS2R R48, SRZ ;  /* 0x0000000000307805 */ /* 0x000fe4000001ff00 */
[----:B------:R-:W-:Y:S01]  /*06a0*/  CS2R R50, SRZ ;  /* 0x0000000000327805 */ /* 0x000fe2000001ff00 */
[----:B--2---:R-:W-:Y:S01]  /*06b0*/  IMAD R16, R14, UR4, RZ ;  /* 0x000000040e107c24 */ /* 0x004fe2000f8e02ff */
[----:B------:R-:W-:Y:S02]  /*06c0*/  CS2R R44, SRZ ;  /* 0x00000000002c7805 */ /* 0x000fe4000001ff00 */
[----:B------:R-:W-:Y:S02]  /*06d0*/  CS2R R46, SRZ ;  /* 0x00000000002e7805 */ /* 0x000fe4000001ff00 */
[----:B------:R-:W-:Y:S01]  /*06e0*/  CS2R R40, SRZ ;  /* 0x0000000000287805 */ /* 0x000fe2000001ff00 */
[----:B0-----:R-:W-:Y:S01]  /*06f0*/  IMAD R13, R6, UR7, RZ ;  /* 0x00000007060d7c24 */ /* 0x001fe2000f8e02ff */
[----:B------:R-:W-:-:S02]  /*0700*/  SGXT.U32 R6, R17, 0x3 ;  /* 0x000000031106781a */ /* 0x000fc40000000000 */
[----:B------:R-:W-:Y:S02]  /*0710*/  CS2R R42, SRZ ;  /* 0x00000000002a7805 */ /* 0x000fe4000001ff00 */
[----:B------:R-:W-:Y:S01]  /*0720*/  LOP3.LUT R17, R15, 0x200, RZ, 0xc0, !PT ;  /* 0x000002000f117812 */ /* 0x000fe200078ec0ff */
[----:B------:R-:W-:Y:S01]  /*0730*/  IMAD.SHL.U32 R15, R13, 0x2, RZ ;  /* 0x000000020d0f7824 */ /* 0x000fe200078e00ff */
[----:B------:R-:W-:Y:S01]  /*0740*/  LOP3.LUT R5, R5, R20, R6, 0xfe, !PT ;  /* 0x0000001405057212 */ /* 0x000fe200078efe06 */
[----:B------:R-:W-:Y:S01]  /*0750*/  IMAD.HI R13, R13, 0x2, RZ ;  /* 0x000000020d0d7827 */ /* 0x000fe200078e02ff */
[----:B------:R-:W-:Y:S02]  /*0760*/  IADD3 R6, PT, PT, R24, UR6, R17 ;  /* 0x0000000618067c10 */ /* 0x000fe4000fffe011 */
[----:B------:R-:W-:Y:S02]  /*0770*/  CS2R R32, SRZ ;  /* 0x0000000000207805 */ /* 0x000fe4000001ff00 */
[----:B------:R-:W-:Y:S01]  /*0780*/  SHF.L.U32 R18, R16, 0x1, RZ ;  /* 0x0000000110127819 */ /* 0x000fe200000006ff */
[----:B----4-:R-:W-:Y:S01]  /*0790*/  IMAD R17, R14, R9, RZ ;  /* 0x000000090e117224 */ /* 0x010fe200078e02ff */
[----:B------:R-:W-:Y:S01]  /*07a0*/  CS2R R34, SRZ ;  /* 0x0000000000227805 */ /* 0x000fe2000001ff00 */
[----:B------:R-:W-:Y:S01]  /*07b0*/  IMAD R14, R12, R7, RZ ;  /* 0x000000070c0e7224 */ /* 0x000fe200078e02ff */
[----:B---3--:R-:W-:Y:S01]  /*07c0*/  IADD3 R87, P0, P1, R18, UR8, R15 ;  /* 0x0000000812577c10 */ /* 0x008fe2000f91e00f */
[----:B------:R-:W-:Y:S01]  /*07d0*/  IMAD R8, R8, UR7, RZ ;  /* 0x0000000708087c24 */ /* 0x000fe2000f8e02ff */
[----:B------:R-:W-:Y:S01]  /*07e0*/  SHF.L.U32 R18, R17, 0x1, RZ ;  /* 0x0000000111127819 */ /* 0x000fe200000006ff */
[----:B------:R-:W-:Y:S01]  /*07f0*/  IMAD.HI R16, R16, 0x2, RZ ;  /* 0x0000000210107827 */ /* 0x000fe200078e02ff */
[----:B------:R-:W-:Y:S01]  /*0800*/  LEA R98, P2, R14, R87, 0x1 ;  /* 0x000000570e627211 */ /* 0x000fe200078408ff */
[----:B------:R-:W0:Y:S02]  /*0810*/  LDCU UR8, c[0x0][0x3a8] ;  /* 0x00007500ff0877ac */ /* 0x000e240008000800 */
[----:B-1----:R-:W-:Y:S01]  /*0820*/  IMAD R19, R12, R25, RZ ;  /* 0x000000190c137224 */ /* 0x002fe200078e02ff */
[----:B------:R-:W-:Y:S01]  /*0830*/  IADD3.X R23, PT, PT, R16, UR9, R13, P0, P1 ;  /* 0x0000000910177c10 */ /* 0x000fe200087e240d */
[----:B------:R-:W-:Y:S01]  /*0840*/  IMAD R12, R7, 0x4, R14 ;  /* 0x00000004070c7824 */ /* 0x000fe200078e020e */
[----:B------:R-:W-:Y:S01]  /*0850*/  UMOV UR4, URZ ;  /* 0x000000ff00047c82 */ /* 0x000fe20008000000 */
[----:B------:R-:W-:Y:S01]  /*0860*/  IMAD.SHL.U32 R15, R8, 0x2, RZ ;  /* 0x00000002080f7824 */ /* 0x000fe200078e00ff */
[----:B------:R-:W-:Y:S01]  /*0870*/  LEA R21, R25, R19, 0x2 ;  /* 0x0000001319157211 */ /* 0x000fe200078e10ff */
[C---:B------:R-:W-:Y:S01]  /*0880*/  IMAD R16, R7.reuse, 0x4, R12 ;  /* 0x0000000407107824 */ /* 0x040fe200078e020c */
[----:B------:R-:W-:Y:S01]  /*0890*/  LEA R96, P3, R12, R87, 0x1 ;  /* 0x000000570c607211 */ /* 0x000fe200078608ff */
[----:B------:R-:W-:Y:S01]  /*08a0*/  IMAD R13, R10, R7, RZ ;  /* 0x000000070a0d7224 */ /* 0x000fe200078e02ff */
[----:B-----5:R-:W-:Y:S01]  /*08b0*/  IADD3 R70, P0, P1, R18, UR12, R15 ;  /* 0x0000000c12467c10 */ /* 0x020fe2000f91e00f */
[----:B------:R-:W-:Y:S01]  /*08c0*/  IMAD.HI R15, R8, 0x2, RZ ;  /* 0x00000002080f7827 */ /* 0x000fe200078e02ff */
[-C--:B------:R-:W-:Y:S01]  /*08d0*/  LEA.HI.X.SX32 R99, R14, R23.reuse, 0x1, P2 ;  /* 0x000000170e637211 */ /* 0x080fe200010f0eff */
[----:B------:R-:W-:Y:S01]  /*08e0*/  UMOV UR5, URZ ;  /* 0x000000ff00057c82 */ /* 0x000fe20008000000 */
[----:B------:R-:W-:Y:S01]  /*08f0*/  LEA.HI.X.SX32 R97, R12, R23, 0x1, P3 ;  /* 0x000000170c617211 */ /* 0x000fe200018f0eff */
[----:B------:R-:W-:Y:S01]  /*0900*/  IMAD R8, R7, 0x4, R16 ;  /* 0x0000000407087824 */ /* 0x000fe200078e0210 */
[-C--:B------:R-:W-:Y:S01]  /*0910*/  LEA R84, P5, R13, R87.reuse, 0x1 ;  /* 0x000000570d547211 */ /* 0x080fe200078a08ff */
[----:B------:R-:W-:Y:S01]  /*0920*/  IMAD.HI R20, R17, 0x2, RZ ;  /* 0x0000000211147827 */ /* 0x000fe200078e02ff */
[----:B------:R-:W-:-:S02]  /*0930*/  LEA R94, P4, R16, R87, 0x1 ;  /* 0x00000057105e7211 */ /* 0x000fc400078808ff */
[----:B------:R-:W-:Y:S01]  /*0940*/  LEA R18, R7, R8, 0x2 ;  /* 0x0000000807127211 */ /* 0x000fe200078e10ff */
[----:B------:R-:W-:Y:S01]  /*0950*/  IMAD R17, R25, 0x4, R21 ;  /* 0x0000000419117824 */ /* 0x000fe200078e0215 */
[C---:B------:R-:W-:Y:S02]  /*0960*/  LEA R92, P2, R8.reuse, R87, 0x1 ;  /* 0x00000057085c7211 */ /* 0x040fe400078408ff */
[-C--:B------:R-:W-:Y:S01]  /*0970*/  LEA.HI.X.SX32 R85, R13, R23.reuse, 0x1, P5 ;  /* 0x000000170d557211 */ /* 0x080fe200028f0eff */
[----:B------:R-:W-:Y:S01]  /*0980*/  IMAD R14, R7, 0x4, R18 ;  /* 0x00000004070e7824 */ /* 0x000fe200078e0212 */
[----:B------:R-:W-:Y:S01]  /*0990*/  LEA.HI.X.SX32 R93, R8, R23, 0x1, P2 ;  /* 0x00000017085d7211 */ /* 0x000fe200010f0eff */
[----:B------:R-:W-:Y:S01]  /*09a0*/  IMAD R13, R10, R25, RZ ;  /* 0x000000190a0d7224 */ /* 0x000fe200078e02ff */
[----:B------:R-:W-:Y:S01]  /*09b0*/  LEA R8, R25, R17, 0x2 ;  /* 0x0000001119087211 */ /* 0x000fe200078e10ff */
[----:B------:R-:W-:Y:S01]  /*09c0*/  IMAD R12, R7, 0x4, R14 ;  /* 0x00000004070c7824 */ /* 0x000fe200078e020e */
[----:B------:R-:W-:-:S02]  /*09d0*/  LEA R90, P3, R18, R87, 0x1 ;  /* 0x00000057125a7211 */ /* 0x000fc400078608ff */
[----:B------:R-:W-:Y:S01]  /*09e0*/  LEA.HI.X.SX32 R95, R16, R23, 0x1, P4 ;  /* 0x00000017105f7211 */ /* 0x000fe200020f0eff */
[C---:B------:R-:W-:Y:S01]  /*09f0*/  IMAD R10, R25.reuse, 0x4, R8 ;  /* 0x00000004190a7824 */ /* 0x040fe200078e0208 */
[-C--:B------:R-:W-:Y:S02]  /*0a00*/  LEA R86, P5, R12, R87.reuse, 0x1 ;  /* 0x000000570c567211 */ /* 0x080fe400078a08ff */
[----:B------:R-:W-:Y:S02]  /*0a10*/  LEA R88, P4, R14, R87, 0x1 ;  /* 0x000000570e587211 */ /* 0x000fe400078808ff */
[-C--:B------:R-:W-:Y:S02]  /*0a20*/  LEA.HI.X.SX32 R91, R18, R23.reuse, 0x1, P3 ;  /* 0x00000017125b7211 */ /* 0x080fe400018f0eff */
[----:B------:R-:W-:Y:S01]  /*0a30*/  LEA.HI.X.SX32 R87, R12, R23, 0x1, P5 ;  /* 0x000000170c577211 */ /* 0x000fe200028f0eff */
[----:B------:R-:W-:Y:S01]  /*0a40*/  IMAD R12, R25, 0x4, R10 ;  /* 0x00000004190c7824 */ /* 0x000fe200078e020a */
[----:B------:R-:W-:Y:S01]  /*0a50*/  IADD3.X R20, PT, PT, R20, UR13, R15, P0, P1 ;  /* 0x0000000d14147c10 */ /* 0x000fe200087e240f */
[----:B------:R-:W-:Y:S01]  /*0a60*/  IMAD.MOV.U32 R15, RZ, RZ, 0x3f800000 ;  /* 0x3f800000ff0f7424 */ /* 0x000fe200078e00ff */
[----:B------:R-:W-:-:S02]  /*0a70*/  LEA R68, P3, R13, R70, 0x1 ;  /* 0x000000460d447211 */ /* 0x000fc400078608ff */
[-C--:B------:R-:W-:Y:S02]  /*0a80*/  LEA R82, P0, R19, R70.reuse, 0x1 ;  /* 0x0000004613527211 */ /* 0x080fe400078008ff */
[-C--:B------:R-:W-:Y:S02]  /*0a90*/  LEA R80, P1, R21, R70.reuse, 0x1 ;  /* 0x0000004615507211 */ /* 0x080fe400078208ff */
[----:B------:R-:W-:Y:S02]  /*0aa0*/  LEA R78, P2, R17, R70, 0x1 ;  /* 0x00000046114e7211 */ /* 0x000fe400078408ff */
[----:B------:R-:W-:Y:S02]  /*0ab0*/  LEA.HI.X.SX32 R69, R13, R20, 0x1, P3 ;  /* 0x000000140d457211 */ /* 0x000fe400018f0eff */
[----:B------:R-:W-:Y:S02]  /*0ac0*/  LEA R13, R25, R12, 0x2 ;  /* 0x0000000c190d7211 */ /* 0x000fe400078e10ff */
[----:B------:R-:W-:-:S02]  /*0ad0*/  LEA.HI.X.SX32 R83, R19, R20, 0x1, P0 ;  /* 0x0000001413537211 */ /* 0x000fc400000f0eff */
[-C--:B------:R-:W-:Y:S02]  /*0ae0*/  LEA.HI.X.SX32 R81, R21, R20.reuse, 0x1, P1 ;  /* 0x0000001415517211 */ /* 0x080fe400008f0eff */
[----:B------:R-:W-:Y:S02]  /*0af0*/  LEA.HI.X.SX32 R79, R17, R20, 0x1, P2 ;  /* 0x00000014114f7211 */ /* 0x000fe400010f0eff */
[-C--:B------:R-:W-:Y:S02]  /*0b00*/  LEA R76, P0, R8, R70.reuse, 0x1 ;  /* 0x00000046084c7211 */ /* 0x080fe400078008ff */
[-C--:B------:R-:W-:Y:S02]  /*0b10*/  LEA R74, P1, R10, R70.reuse, 0x1 ;  /* 0x000000460a4a7211 */ /* 0x080fe400078208ff */
[-C--:B------:R-:W-:Y:S02]  /*0b20*/  LEA R72, P2, R12, R70.reuse, 0x1 ;  /* 0x000000460c487211 */ /* 0x080fe400078408ff */
[----:B------:R-:W-:-:S02]  /*0b30*/  LEA R70, P3, R13, R70, 0x1 ;  /* 0x000000460d467211 */ /* 0x000fc400078608ff */
[-C--:B------:R-:W-:Y:S02]  /*0b40*/  LEA.HI.X.SX32 R75, R10, R20.reuse, 0x1, P1 ;  /* 0x000000140a4b7211 */ /* 0x080fe400008f0eff */
[----:B------:R-:W-:Y:S02]  /*0b50*/  LEA.HI.X.SX32 R89, R14, R23, 0x1, P4 ;  /* 0x000000170e597211 */ /* 0x000fe400020f0eff */
[-C--:B------:R-:W-:Y:S01]  /*0b60*/  LEA.HI.X.SX32 R77, R8, R20.reuse, 0x1, P0 ;  /* 0x00000014084d7211 */ /* 0x080fe200000f0eff */
[----:B------:R-:W-:Y:S01]  /*0b70*/  IMAD.MOV.U32 R8, RZ, RZ, RZ ;  /* 0x000000ffff087224 */ /* 0x000fe200078e00ff */
[-C--:B------:R-:W-:Y:S02]  /*0b80*/  LEA.HI.X.SX32 R73, R12, R20.reuse, 0x1, P2 ;  /* 0x000000140c497211 */ /* 0x080fe400010f0eff */
[----:B------:R-:W-:Y:S02]  /*0b90*/  LEA.HI.X.SX32 R71, R13, R20, 0x1, P3 ;  /* 0x000000140d477211 */ /* 0x000fe400018f0eff */
[----:B------:R-:W-:-:S02]  /*0ba0*/  LOP3.LUT R10, R22, 0x30, R11, 0x78, !PT ;  /* 0x00000030160a7812 */ /* 0x000fc400078e780b */
[----:B------:R-:W-:Y:S02]  /*0bb0*/  LOP3.LUT R11, R11, 0x6, RZ, 0xc0, !PT ;  /* 0x000000060b0b7812 */ /* 0x000fe400078ec0ff */
[----:B------:R-:W-:Y:S02]  /*0bc0*/  MOV R12, RZ ;  /* 0x000000ff000c7202 */ /* 0x000fe40000000f00 */
[----:B------:R-:W-:Y:S02]  /*0bd0*/  MOV R14, 0x3f800000 ;  /* 0x3f800000000e7802 */ /* 0x000fe40000000f00 */
[----:B0-----:R-:W-:-:S07]  /*0be0*/  LOP3.LUT R13, R5, 0x8, RZ, 0xfc, !PT ;  /* 0x00000008050d7812 */ /* 0x001fce00078efcff */
.L_x_1:
[----:B------:R-:W-:-:S04]  /*0bf0*/  IMAD.WIDE R26, R12, 0x2, R98 ;  /* 0x000000020c1a7825 */ /* 0x000fc800078e0262 */
[C---:B------:R-:W-:Y:S02]  /*0c00*/  IMAD.WIDE R28, R12.reuse, 0x2, R94 ;  /* 0x000000020c1c7825 */ /* 0x040fe400078e025e */
[----:B------:R-:W2:Y:S02]  /*0c10*/  LDG.E.U16 R27, desc[UR10][R26.64] ;  /* 0x0000000a1a1b7981 */ /* 0x000ea4000c1e1500 */
[C---:B------:R-:W-:Y:S02]  /*0c20*/  IMAD.WIDE R30, R12.reuse, 0x2, R90 ;  /* 0x000000020c1e7825 */ /* 0x040fe400078e025a */
[----:B------:R-:W3:Y:S02]  /*0c30*/  LDG.E.U16 R29, desc[UR10][R28.64] ;  /* 0x0000000a1c1d7981 */ /* 0x000ee4000c1e1500 */
[C---:B------:R-:W-:Y:S02]  /*0c40*/  IMAD.WIDE R16, R12.reuse, 0x2, R86 ;  /* 0x000000020c107825 */ /* 0x040fe400078e0256 */
[----:B------:R-:W4:Y:S02]  /*0c50*/  LDG.E.U16 R31, desc[UR10][R30.64] ;  /* 0x0000000a1e1f7981 */ /* 0x000f24000c1e1500 */
[----:B------:R-:W-:-:S02]  /*0c60*/  IMAD.WIDE R18, R12, 0x2, R96 ;  /* 0x000000020c127825 */ /* 0x000fc400078e0260 */
[----:B------:R-:W5:Y:S02]  /*0c70*/  LDG.E.U16 R53, desc[UR10][R16.64] ;  /* 0x0000000a10357981 */ /* 0x000f64000c1e1500 */
[C---:B------:R-:W-:Y:S02]  /*0c80*/  IMAD.WIDE R20, R12.reuse, 0x2, R92 ;  /* 0x000000020c147825 */ /* 0x040fe400078e025c */
[----:B------:R-:W5:Y:S02]  /*0c90*/  LDG.E.U16 R56, desc[UR10][R18.64] ;  /* 0x0000000a12387981 */ /* 0x000f64000c1e1500 */
[C---:B------:R-:W-:Y:S02]  /*0ca0*/  IMAD.WIDE R22, R12.reuse, 0x2, R88 ;  /* 0x000000020c167825 */ /* 0x040fe400078e0258 */
[----:B------:R-:W5:Y:S02]  /*0cb0*/  LDG.E.U16 R58, desc[UR10][R20.64] ;  /* 0x0000000a143a7981 */ /* 0x000f64000c1e1500 */
[----:B------:R-:W-:-:S02]  /*0cc0*/  IMAD.WIDE R24, R12, 0x2, R84 ;  /* 0x000000020c187825 */ /* 0x000fc400078e0254 */
[----:B------:R-:W5:Y:S04]  /*0cd0*/  LDG.E.U16 R62, desc[UR10][R22.64] ;  /* 0x0000000a163e7981 */ /* 0x000f68000c1e1500 */
[----:B------:R-:W5:Y:S01]  /*0ce0*/  LDG.E.U16 R64, desc[UR10][R24.64] ;  /* 0x0000000a18407981 */ /* 0x000f62000c1e1500 */
[----:B------:R-:W-:Y:S01]  /*0cf0*/  BAR.SYNC.DEFER_BLOCKING 0x0 ;  /* 0x0000000000007b1d */ /* 0x000fe20000010000 */
[----:B------:R-:W-:-:S05]  /*0d00*/  IMAD.WIDE R100, R8, 0x2, R78 ;  /* 0x0000000208647825 */ /* 0x000fca00078e024e */
[----:B--2---:R-:W-:Y:S04]  /*0d10*/  STS.U16 [R2+UR6+0x800], R27 ;  /* 0x0008001b02007988 */ /* 0x004fe80008000406 */
[----:B---3--:R-:W-:Y:S04]  /*0d20*/  STS.U16 [R2+UR6+0xa00], R29 ;  /* 0x000a001d02007988 */ /* 0x008fe80008000406 */
[----:B----4-:R-:W-:Y:S04]  /*0d30*/  STS.U16 [R2+UR6+0xc00], R31 ;  /* 0x000c001f02007988 */ /* 0x010fe80008000406 */
[----:B-----5:R-:W-:Y:S04]  /*0d40*/  STS.U16 [R2+UR6+0xe00], R53 ;  /* 0x000e003502007988 */ /* 0x020fe80008000406 */
[----:B------:R-:W-:Y:S04]  /*0d50*/  STS.U16 [R3+UR6+0x900], R56 ;  /* 0x0009003803007988 */ /* 0x000fe80008000406 */
[----:B------:R-:W-:Y:S04]  /*0d60*/  STS.U16 [R3+UR6+0xb00], R58 ;  /* 0x000b003a03007988 */ /* 0x000fe80008000406 */
[----:B------:R-:W-:Y:S04]  /*0d70*/  STS.U16 [R3+UR6+0xd00], R62 ;  /* 0x000d003e03007988 */ /* 0x000fe80008000406 */
[----:B------:R-:W-:Y:S01]  /*0d80*/  STS.U16 [R3+UR6+0xf00], R64 ;  /* 0x000f004003007988 */ /* 0x000fe20008000406 */
[----:B------:R-:W-:Y:S06]  /*0d90*/  BAR.SYNC.DEFER_BLOCKING 0x0 ;  /* 0x0000000000007b1d */ /* 0x000fec0000010000 */
[----:B------:R-:W-:Y:S04]  /*0da0*/  LDSM.16.MT88.4 R16, [R6] ;  /* 0x000000000610783b */ /* 0x000fe80000004200 */
[----:B------:R-:W0:Y:S04]  /*0db0*/  LDSM.16.M88.4 R36, [R10+UR6+0x800] ;  /* 0x000800060a24783b */ /* 0x000e280008000200 */
[----:B------:R-:W1:Y:S04]  /*0dc0*/  LDSM.16.MT88.4 R20, [R6+0x400] ;  /* 0x000400000614783b */ /* 0x000e680000004200 */
[----:B------:R-:W2:Y:S04]  /*0dd0*/  LDSM.16.M88.4 R24, [R10+UR6+0xa00] ;  /* 0x000a00060a18783b */ /* 0x000ea80008000200 */
[----:B------:R-:W3:Y:S01]  /*0de0*/  LDSM.16.M88.4 R28, [R10+UR6+0xc00] ;  /* 0x000c00060a1c783b */ /* 0x000ee20008000200 */
[----:B0-----:R-:W-:-:S15]  /*0df0*/  HMMA.16816.F32 R52, R16, R36, RZ ;  /* 0x000000241034723c */ /* 0x001fde00000018ff */
[----:B------:R-:W-:-:S05]  /*0e00*/  NOP ;  /* 0x0000000000007918 */ /* 0x000fca0000000000 */
[----:B-1----:R-:W-:Y:S08]  /*0e10*/  HMMA.16816.F32 R36, R20, R38, R52 ;  /* 0x000000261424723c */ /* 0x002ff00000001834 */
[----:B--2---:R-:W-:-:S15]  /*0e20*/  HMMA.16816.F32 R52, R16, R24, RZ ;  /* 0x000000181034723c */ /* 0x004fde00000018ff */
[----:B------:R-:W-:-:S05]  /*0e30*/  NOP ;  /* 0x0000000000007918 */ /* 0x000fca0000000000 */
[----:B------:R-:W-:Y:S01]  /*0e40*/  HMMA.16816.F32 R52, R20, R26, R52 ;  /* 0x0000001a1434723c */ /* 0x000fe20000001834 */
[----:B------:R-:W0:Y:S07]  /*0e50*/  LDSM.16.M88.4 R24, [R10+UR6+0xe00] ;  /* 0x000e00060a18783b */ /* 0x000e2e0008000200 */
[C---:B---3--:R-:W-:Y:S08]  /*0e60*/  HMMA.16816.F32 R56, R16.reuse, R28, RZ ;  /* 0x0000001c1038723c */ /* 0x048ff000000018ff */
[----:B0-----:R-:W-:Y:S01]  /*0e70*/  HMMA.16816.F32 R16, R16, R24, RZ ;  /* 0x000000181010723c */ /* 0x001fe200000018ff */
[----:B------:R-:W2:Y:S11]  /*0e80*/  LDG.E.U16 R25, desc[UR10][R100.64] ;  /* 0x0000000a64197981 */ /* 0x000eb6000c1e1500 */
[C---:B------:R-:W-:Y:S08]  /*0e90*/  HMMA.16816.F32 R56, R20.reuse, R30, R56 ;  /* 0x0000001e1438723c */ /* 0x040ff00000001838 */
[----:B------:R-:W-:Y:S01]  /*0ea0*/  HMMA.16816.F32 R16, R20, R26, R16 ;  /* 0x0000001a1410723c */ /* 0x000fe20000001810 */
[----:B------:R-:W-:-:S05]  /*0eb0*/  IMAD.WIDE R22, R8, 0x2, R82 ;  /* 0x0000000208167825 */ /* 0x000fca00078e0252 */
[----:B------:R0:W3:Y:S01]  /*0ec0*/  LDG.E.U16 R21, desc[UR10][R22.64] ;  /* 0x0000000a16157981 */ /* 0x0000e2000c1e1500 */
[----:B------:R-:W-:-:S04]  /*0ed0*/  IMAD.WIDE R62, R8, 0x2, R74 ;  /* 0x00000002083e7825 */ /* 0x000fc800078e024a */
[C---:B------:R-:W-:Y:S01]  /*0ee0*/  IMAD.WIDE R26, R8.reuse, 0x2, R70 ;  /* 0x00000002081a7825 */ /* 0x040fe200078e0246 */
[----:B------:R-:W4:Y:S05]  /*0ef0*/  LDG.E.U16 R29, desc[UR10][R62.64] ;  /* 0x0000000a3e1d7981 */ /* 0x000f2a000c1e1500 */
[----:B------:R-:W5:Y:S01]  /*0f00*/  LDG.E.U16 R27, desc[UR10][R26.64] ;  /* 0x0000000a1a1b7981 */ /* 0x000f62000c1e1500 */
[----:B0-----:R-:W-:-:S04]  /*0f10*/  IMAD.WIDE R22, R8, 0x2, R68 ;  /* 0x0000000208167825 */ /* 0x001fc800078e0244 */
[C---:B------:R-:W-:Y:S02]  /*0f20*/  IMAD.WIDE R66, R8.reuse, 0x2, R80 ;  /* 0x0000000208427825 */ /* 0x040fe400078e0250 */
[----:B------:R-:W4:Y:S02]  /*0f30*/  LDG.E.U16 R22, desc[UR10][R22.64] ;  /* 0x0000000a16167981 */ /* 0x000f24000c1e1500 */
[C---:B------:R-:W-:Y:S02]  /*0f40*/  IMAD.WIDE R64, R8.reuse, 0x2, R76 ;  /* 0x0000000208407825 */ /* 0x040fe400078e024c */
[----:B------:R-:W4:Y:S02]  /*0f50*/  LDG.E.U16 R20, desc[UR10][R66.64] ;  /* 0x0000000a42147981 */ /* 0x000f24000c1e1500 */
[----:B------:R-:W-:Y:S02]  /*0f60*/  IMAD.WIDE R30, R8, 0x2, R72 ;  /* 0x00000002081e7825 */ /* 0x000fe400078e0248 */
[----:B------:R0:W4:Y:S04]  /*0f70*/  LDG.E.U16 R24, desc[UR10][R64.64] ;  /* 0x0000000a40187981 */ /* 0x000128000c1e1500 */
[----:B------:R1:W4:Y:S01]  /*0f80*/  LDG.E.U16 R28, desc[UR10][R30.64] ;  /* 0x0000000a1e1c7981 */ /* 0x000322000c1e1500 */
[----:B------:R-:W-:Y:S01]  /*0f90*/  BAR.SYNC.DEFER_BLOCKING 0x0 ;  /* 0x0000000000007b1d */ /* 0x000fe20000010000 */
[----:B0-----:R-:W-:-:S04]  /*0fa0*/  IADD3 R64, P5, PT, R11, UR4, RZ ;  /* 0x000000040b407c10 */ /* 0x001fc8000ffbe0ff */
[C---:B------:R-:W-:Y:S01]  /*0fb0*/  IADD3 R66, P6, PT, R64.reuse, 0x9, RZ ;  /* 0x0000000940427810 */ /* 0x040fe20007fde0ff */
[----:B------:R-:W-:Y:S01]  /*0fc0*/  IMAD.X R23, RZ, RZ, UR5, P5 ;  /* 0x00000005ff177e24 */ /* 0x000fe2000a8e06ff */
[----:B-1----:R-:W-:Y:S02]  /*0fd0*/  IADD3 R30, P2, PT, R64, 0x10, RZ ;  /* 0x00000010401e7810 */ /* 0x002fe40007f5e0ff */
[C---:B------:R-:W-:Y:S02]  /*0fe0*/  ISETP.GT.U32.AND P4, PT, R66.reuse, R5, PT ;  /* 0x000000054200720c */ /* 0x040fe40003f84070 */
[----:B------:R-:W-:Y:S02]  /*0ff0*/  ISETP.GT.U32.AND P1, PT, R66, R13, PT ;  /* 0x0000000d4200720c */ /* 0x000fe40003f24070 */
[C---:B------:R-:W-:Y:S02]  /*1000*/  ISETP.GT.U32.AND P3, PT, R30.reuse, R5, PT ;  /* 0x000000051e00720c */ /* 0x040fe40003f64070 */
[----:B------:R-:W-:-:S02]  /*1010*/  ISETP.GT.U32.AND P0, PT, R30, R13, PT ;  /* 0x0000000d1e00720c */ /* 0x000fc40003f04070 */
[----:B------:R-:W-:Y:S01]  /*1020*/  IADD3 R26, P5, PT, R64, 0x11, RZ ;  /* 0x00000011401a7810 */ /* 0x000fe20007fbe0ff */
[----:B------:R-:W-:Y:S01]  /*1030*/  FMUL R18, R18, UR8 ;  /* 0x0000000812127c20 */ /* 0x000fe20008400000 */
[----:B------:R-:W-:Y:S01]  /*1040*/  FMUL R19, R19, UR8 ;  /* 0x0000000813137c20 */ /* 0x000fe20008400000 */
[----:B------:R-:W-:Y:S01]  /*1050*/  FMUL R56, R56, UR8 ;  /* 0x0000000838387c20 */ /* 0x000fe20008400000 */
[----:B------:R-:W-:Y:S01]  /*1060*/  FMUL R57, R57, UR8 ;  /* 0x0000000839397c20 */ /* 0x000fe20008400000 */
[----:B------:R-:W-:Y:S01]  /*1070*/  FMUL R16, R16, UR8 ;  /* 0x0000000810107c20 */ /* 0x000fe20008400000 */
[----:B------:R-:W-:Y:S01]  /*1080*/  FMUL R17, R17, UR8 ;  /* 0x0000000811117c20 */ /* 0x000fe20008400000 */
[----:B--2---:R-:W-:Y:S04]  /*1090*/  STS.U16 [R2+UR6+0xa00], R25 ;  /* 0x000a001902007988 */ /* 0x004fe80008000406 */
[----:B---3--:R0:W-:Y:S02]  /*10a0*/  STS.U16 [R2+UR6+0x800], R21 ;  /* 0x0008001502007988 */ /* 0x0081e40008000406 */
[----:B0-----:R-:W-:-:S05]  /*10b0*/  IMAD.X R21, RZ, RZ, R23, P6 ;  /* 0x000000ffff157224 */ /* 0x001fca00030e0617 */
[C---:B------:R-:W-:Y:S02]  /*10c0*/  ISETP.GT.U32.AND.EX P4, PT, R21.reuse, RZ, PT, P4 ;  /* 0x000000ff1500720c */ /* 0x040fe40003f84140 */
[----:B------:R-:W-:Y:S02]  /*10d0*/  ISETP.GT.U32.AND.EX P1, PT, R21, RZ, PT, P1 ;  /* 0x000000ff1500720c */ /* 0x000fe40003f24110 */
[----:B------:R-:W-:Y:S02]  /*10e0*/  IADD3.X R21, PT, PT, RZ, R23, RZ, P2, !PT ;  /* 0x00000017ff157210 */ /* 0x000fe400017fe4ff */
[C---:B------:R-:W-:Y:S02]  /*10f0*/  ISETP.GT.U32.AND P2, PT, R26.reuse, R5, PT ;  /* 0x000000051a00720c */ /* 0x040fe40003f44070 */
[C---:B------:R-:W-:Y:S02]  /*1100*/  ISETP.GT.U32.AND.EX P3, PT, R21.reuse, RZ, PT, P3 ;  /* 0x000000ff1500720c */ /* 0x040fe40003f64130 */
[----:B------:R-:W-:Y:S01]  /*1110*/  ISETP.GT.U32.AND.EX P0, PT, R21, RZ, PT, P0 ;  /* 0x000000ff1500720c */ /* 0x000fe20003f04100 */
[----:B------:R-:W-:Y:S01]  /*1120*/  IMAD.X R21, RZ, RZ, R23, P5 ;  /* 0x000000ffff157224 */ /* 0x000fe200028e0617 */
[----:B------:R-:W-:-:S02]  /*1130*/  ISETP.GT.U32.AND P6, PT, R26, R13, PT ;  /* 0x0000000d1a00720c */ /* 0x000fc40003fc4070 */
[----:B------:R-:W-:Y:S02]  /*1140*/  IADD3 R26, P5, PT, R64, 0x18, RZ ;  /* 0x00000018401a7810 */ /* 0x000fe40007fbe0ff */
[C---:B------:R-:W-:Y:S02]  /*1150*/  ISETP.GT.U32.AND.EX P2, PT, R21.reuse, RZ, PT, P2 ;  /* 0x000000ff1500720c */ /* 0x040fe40003f44120 */
[----:B------:R-:W-:Y:S01]  /*1160*/  ISETP.GT.U32.AND.EX P6, PT, R21, RZ, PT, P6 ;  /* 0x000000ff1500720c */ /* 0x000fe20003fc4160 */
[----:B------:R-:W-:Y:S01]  /*1170*/  FMUL R21, R55, UR8 ;  /* 0x0000000837157c20 */ /* 0x000fe20008400000 */
[----:B------:R-:W-:Y:S01]  /*1180*/  FMUL R55, R58, UR8 ;  /* 0x000000083a377c20 */ /* 0x000fe20008400000 */
[----:B------:R-:W-:Y:S01]  /*1190*/  IMAD.X R25, RZ, RZ, R23, P5 ;  /* 0x000000ffff197224 */ /* 0x000fe200028e0617 */
[----:B------:R-:W-:Y:S02]  /*11a0*/  ISETP.GT.U32.AND P5, PT, R26, R13, PT ;  /* 0x0000000d1a00720c */ /* 0x000fe40003fa4070 */
[----:B------:R-:W-:-:S02]  /*11b0*/  FSEL R21, R21, -INF , !P1 ;  /* 0xff80000015157808 */ /* 0x000fc40004800000 */
[----:B------:R-:W-:Y:S02]  /*11c0*/  ISETP.GT.U32.AND P1, PT, R26, R5, PT ;  /* 0x000000051a00720c */ /* 0x000fe40003f24070 */
[----:B------:R-:W-:Y:S01]  /*11d0*/  FSEL R55, R55, -INF , !P0 ;  /* 0xff80000037377808 */ /* 0x000fe20004000000 */
[----:B------:R-:W-:Y:S01]  /*11e0*/  FMUL R58, R59, UR8 ;  /* 0x000000083b3a7c20 */ /* 0x000fe20008400000 */
[----:B------:R-:W-:Y:S02]  /*11f0*/  IADD3 R26, P0, PT, R64, 0x8, RZ ;  /* 0x00000008401a7810 */ /* 0x000fe40007f1e0ff */
[C---:B------:R-:W-:Y:S02]  /*1200*/  ISETP.GT.U32.AND.EX P1, PT, R25.reuse, RZ, PT, P1 ;  /* 0x000000ff1900720c */ /* 0x040fe40003f24110 */
[----:B------:R-:W-:Y:S02]  /*1210*/  ISETP.GT.U32.AND.EX P5, PT, R25, RZ, PT, P5 ;  /* 0x000000ff1900720c */ /* 0x000fe40003fa4150 */
[----:B------:R-:W-:-:S02]  /*1220*/  IADD3.X R25, PT, PT, RZ, R23, RZ, P0, !PT ;  /* 0x00000017ff197210 */ /* 0x000fc400007fe4ff */
[----:B------:R-:W-:Y:S02]  /*1230*/  ISETP.GT.U32.AND P0, PT, R26, R5, PT ;  /* 0x000000051a00720c */ /* 0x000fe40003f04070 */
[----:B------:R-:W-:Y:S02]  /*1240*/  FSEL R58, R58, -INF , !P6 ;  /* 0xff8000003a3a7808 */ /* 0x000fe40007000000 */
[----:B------:R-:W-:Y:S02]  /*1250*/  ISETP.GT.U32.AND P6, PT, R64, R13, PT ;  /* 0x0000000d4000720c */ /* 0x000fe40003fc4070 */
[----:B------:R-:W-:Y:S01]  /*1260*/  ISETP.GT.U32.AND.EX P0, PT, R25, RZ, PT, P0 ;  /* 0x000000ff1900720c */ /* 0x000fe20003f04100 */
[----:B------:R-:W-:Y:S01]  /*1270*/  FMUL R25, R38, UR8 ;  /* 0x0000000826197c20 */ /* 0x000fe20008400000 */
[----:B------:R-:W-:Y:S01]  /*1280*/  ISETP.GT.U32.AND.EX P6, PT, R23, RZ, PT, P6 ;  /* 0x000000ff1700720c */ /* 0x000fe20003fc4160 */
[----:B------:R-:W-:-:S03]  /*1290*/  FMUL R26, R52, UR8 ;  /* 0x00000008341a7c20 */ /* 0x000fc60008400000 */
[----:B------:R-:W-:Y:S02]  /*12a0*/  FSEL R25, R25, -INF , !P6 ;  /* 0xff80000019197808 */ /* 0x000fe40007000000 */
[----:B------:R-:W-:Y:S02]  /*12b0*/  ISETP.GE.U32.AND P6, PT, R64, R13, PT ;  /* 0x0000000d4000720c */ /* 0x000fe40003fc6070 */
[----:B------:R-:W-:Y:S01]  /*12c0*/  FSEL R59, R18, -INF , !P5 ;  /* 0xff800000123b7808 */ /* 0x000fe20006800000 */
[----:B------:R-:W-:Y:S01]  /*12d0*/  FMUL R18, R39, UR8 ;  /* 0x0000000827127c20 */ /* 0x000fe20008400000 */
[----:B------:R-:W-:Y:S02]  /*12e0*/  FSEL R26, R26, -INF , !P0 ;  /* 0xff8000001a1a7808 */ /* 0x000fe40004000000 */
[C---:B------:R-:W-:Y:S02]  /*12f0*/  IADD3 R30, P0, PT, R64.reuse, 0x19, RZ ;  /* 0x00000019401e7810 */ /* 0x040fe40007f1e0ff */
[----:B------:R-:W-:Y:S01]  /*1300*/  ISETP.GE.U32.AND.EX P6, PT, R23, RZ, PT, P6 ;  /* 0x000000ff1700720c */ /* 0x000fe20003fc6160 */
[----:B----4-:R0:W-:Y:S01]  /*1310*/  STS.U16 [R2+UR6+0xc00], R29 ;  /* 0x000c001d02007988 */ /* 0x0101e20008000406 */
[----:B------:R-:W-:-:S02]  /*1320*/  ISETP.GT.U32.AND P5, PT, R64, R5, PT ;  /* 0x000000054000720c */ /* 0x000fc40003fa4070 */
[----:B------:R-:W-:Y:S01]  /*1330*/  FSEL R18, R18, -INF , !P6 ;  /* 0xff80000012127808 */ /* 0x000fe20007000000 */
[----:B-----5:R1:W-:Y:S01]  /*1340*/  STS.U16 [R2+UR6+0xe00], R27 ;  /* 0x000e001b02007988 */ /* 0x0203e20008000406 */
[----:B------:R-:W-:Y:S02]  /*1350*/  ISETP.GT.U32.AND P6, PT, R30, R13, PT ;  /* 0x0000000d1e00720c */ /* 0x000fe40003fc4070 */
[----:B------:R-:W-:Y:S01]  /*1360*/  ISETP.GT.U32.AND.EX P5, PT, R23, RZ, PT, P5 ;  /* 0x000000ff1700720c */ /* 0x000fe20003fa4150 */
[----:B0-----:R-:W-:Y:S02]  /*1370*/  IMAD.X R29, RZ, RZ, R23, P0 ;  /* 0x000000ffff1d7224 */ /* 0x001fe400000e0617 */
[----:B-1----:R-:W-:-:S03]  /*1380*/  FMUL R27, R54, UR8 ;  /* 0x00000008361b7c20 */ /* 0x002fc60008400000 */
[----:B------:R-:W-:Y:S02]  /*1390*/  ISETP.GT.U32.AND.EX P6, PT, R29, RZ, PT, P6 ;  /* 0x000000ff1d00720c */ /* 0x000fe40003fc4160 */
[----:B------:R-:W-:Y:S02]  /*13a0*/  FSEL R27, R27, -INF , !P5 ;  /* 0xff8000001b1b7808 */ /* 0x000fe40006800000 */
[----:B------:R-:W-:Y:S02]  /*13b0*/  FSEL R52, R19, -INF , !P6 ;  /* 0xff80000013347808 */ /* 0x000fe40007000000 */
[-C--:B------:R-:W-:Y:S02]  /*13c0*/  ISETP.GT.U32.AND P6, PT, R30, R5.reuse, PT ;  /* 0x000000051e00720c */ /* 0x080fe40003fc4070 */
[----:B------:R-:W-:Y:S02]  /*13d0*/  FMNMX3 R30, R25, R18, R27, !PT ;  /* 0x00000012191e7276 */ /* 0x000fe4000780001b */
[----:B------:R-:W-:-:S02]  /*13e0*/  ISETP.GE.U32.AND P0, PT, R64, R5, PT ;  /* 0x000000054000720c */ /* 0x000fc40003f06070 */
[----:B------:R-:W-:Y:S02]  /*13f0*/  FMNMX3 R30, R30, R21, R55, !PT ;  /* 0x000000151e1e7276 */ /* 0x000fe40007800037 */
[----:B------:R-:W-:Y:S01]  /*1400*/  ISETP.GT.U32.AND.EX P6, PT, R29, RZ, PT, P6 ;  /* 0x000000ff1d00720c */ /* 0x000fe20003fc4160 */
[----:B------:R-:W-:Y:S01]  /*1410*/  FMUL R29, R37, UR8 ;  /* 0x00000008251d7c20 */ /* 0x000fe20008400000 */
[----:B------:R-:W-:Y:S01]  /*1420*/  FMNMX3 R19, R30, R58, R59, !PT ;  /* 0x0000003a1e137276 */ /* 0x000fe2000780003b */
[----:B------:R-:W-:Y:S01]  /*1430*/  FMUL R30, R36, UR8 ;  /* 0x00000008241e7c20 */ /* 0x000fe20008400000 */
[----:B------:R-:W-:Y:S01]  /*1440*/  ISETP.GE.U32.AND.EX P0, PT, R23, RZ, PT, P0 ;  /* 0x000000ff1700720c */ /* 0x000fe20003f06100 */
[----:B------:R-:W-:-:S03]  /*1450*/  FMUL R23, R53, UR8 ;  /* 0x0000000835177c20 */ /* 0x000fc60008400000 */
[----:B------:R-:W-:Y:S02]  /*1460*/  FSEL R30, R30, -INF , !P5 ;  /* 0xff8000001e1e7808 */ /* 0x000fe40006800000 */
[----:B------:R-:W-:Y:S02]  /*1470*/  FSEL R29, R29, -INF , !P0 ;  /* 0xff8000001d1d7808 */ /* 0x000fe40004000000 */
[----:B------:R-:W-:Y:S02]  /*1480*/  FSEL R23, R23, -INF , !P4 ;  /* 0xff80000017177808 */ /* 0x000fe40006000000 */
[----:B------:R-:W-:Y:S02]  /*1490*/  FSEL R66, R56, -INF , !P3 ;  /* 0xff80000038427808 */ /* 0x000fe40005800000 */
[----:B------:R-:W-:Y:S02]  /*14a0*/  FMNMX3 R31, R30, R29, R26, !PT ;  /* 0x0000001d1e1f7276 */ /* 0x000fe4000780001a */
[----:B------:R-:W-:-:S02]  /*14b0*/  FSEL R63, R57, -INF , !P2 ;  /* 0xff800000393f7808 */ /* 0x000fc40005000000 */
[----:B------:R-:W-:Y:S02]  /*14c0*/  FSEL R64, R16, -INF , !P1 ;  /* 0xff80000010407808 */ /* 0x000fe40004800000 */
[----:B------:R-:W-:Y:S02]  /*14d0*/  FMNMX3 R31, R31, R23, R66, !PT ;  /* 0x000000171f1f7276 */ /* 0x000fe40007800042 */
[----:B------:R-:W-:Y:S02]  /*14e0*/  FMNMX R19, R52, R19, !PT ;  /* 0x0000001334137209 */ /* 0x000fe40007800000 */
[----:B------:R-:W-:Y:S02]  /*14f0*/  FSEL R62, R17, -INF , !P6 ;  /* 0xff800000113e7808 */ /* 0x000fe40007000000 */
[----:B------:R-:W-:Y:S01]  /*1500*/  FMNMX3 R31, R31, R63, R64, !PT ;  /* 0x0000003f1f1f7276 */ /* 0x000fe20007800040 */
[----:B------:R-:W0:Y:S03]  /*1510*/  SHFL.BFLY PT, R36, R19, 0x2, 0x1f ;  /* 0x0c401f0013247f89 */ /* 0x000e2600000e0000 */
[----:B------:R-:W-:-:S05]  /*1520*/  FMNMX R31, R62, R31, !PT ;  /* 0x0000001f3e1f7209 */ /* 0x000fca0007800000 */
[----:B------:R-:W1:Y:S01]  /*1530*/  SHFL.BFLY PT, R16, R31, 0x2, 0x1f ;  /* 0x0c401f001f107f89 */ /* 0x000e6200000e0000 */
[----:B0-----:R-:W-:-:S05]  /*1540*/  FMNMX R36, R19, R36, !PT ;  /* 0x0000002413247209 */ /* 0x001fca0007800000 */
[----:B------:R-:W0:Y:S01]  /*1550*/  SHFL.BFLY PT, R56, R36, 0x1, 0x1f ;  /* 0x0c201f0024387f89 */ /* 0x000e2200000e0000 */
[----:B-1----:R-:W-:-:S05]  /*1560*/  FMNMX R57, R31, R16, !PT ;  /* 0x000000101f397209 */ /* 0x002fca0007800000 */
[----:B------:R-:W1:Y:S01]  /*1570*/  SHFL.BFLY PT, R17, R57, 0x1, 0x1f ;  /* 0x0c201f0039117f89 */ /* 0x000e6200000e0000 */
[----:B0-----:R-:W-:-:S05]  /*1580*/  FMNMX3 R56, R36, R56, R61, !PT ;  /* 0x0000003824387276 */ /* 0x001fca000780003d */
[----:B------:R-:W-:Y:S01]  /*1590*/  FADD R21, R21, -R56 ;  /* 0x8000003815157221 */ /* 0x000fe20000000000 */
[----:B-1----:R-:W-:Y:S01]  /*15a0*/  FMNMX3 R57, R57, R17, R60, !PT ;  /* 0x0000001139397276 */ /* 0x002fe2000780003c */
[--C-:B------:R-:W-:Y:S01]  /*15b0*/  FADD R25, R25, -R56.reuse ;  /* 0x8000003819197221 */ /* 0x100fe20000000000 */
[----:B------:R-:W-:Y:S01]  /*15c0*/  FADD R18, R18, -R56 ;  /* 0x8000003812127221 */ /* 0x000fe20000000000 */
[----:B------:R-:W-:Y:S01]  /*15d0*/  FMUL R17, R21, 1.4426950216293334961 ;  /* 0x3fb8aa3b15117820 */ /* 0x000fe20000400000 */
[----:B------:R-:W-:Y:S01]  /*15e0*/  FADD R21, -R56, R61 ;  /* 0x0000003d38157221 */ /* 0x000fe20000000100 */
[--C-:B------:R-:W-:Y:S01]  /*15f0*/  FADD R30, R30, -R57.reuse ;  /* 0x800000391e1e7221 */ /* 0x100fe20000000000 */
[----:B------:R-:W-:Y:S01]  /*1600*/  FMUL R19, R25, 1.4426950216293334961 ;  /* 0x3fb8aa3b19137820 */ /* 0x000fe20000400000 */
[----:B------:R-:W-:Y:S01]  /*1610*/  FMUL R18, R18, 1.4426950216293334961 ;  /* 0x3fb8aa3b12127820 */ /* 0x000fe20000400000 */
[----:B------:R-:W-:Y:S01]  /*1620*/  FADD R29, R29, -R57 ;  /* 0x800000391d1d7221 */ /* 0x000fe20000000000 */
[----:B------:R0:W-:Y:S01]  /*1630*/  STS.U16 [R3+UR6+0x900], R20 ;  /* 0x0009001403007988 */ /* 0x0001e20008000406 */
[----:B------:R-:W-:Y:S01]  /*1640*/  FMUL R53, R21, 1.4426950216293334961 ;  /* 0x3fb8aa3b15357820 */ /* 0x000fe20000400000 */
[----:B------:R-:W-:-:S02]  /*1650*/  FMUL R21, R30, 1.4426950216293334961 ;  /* 0x3fb8aa3b1e157820 */ /* 0x000fc40000400000 */
[----:B------:R-:W-:Y:S01]  /*1660*/  STS.U16 [R3+UR6+0xb00], R24 ;  /* 0x000b001803007988 */ /* 0x000fe20008000406 */
[----:B------:R-:W-:-:S03]  /*1670*/  FMUL R29, R29, 1.4426950216293334961 ;  /* 0x3fb8aa3b1d1d7820 */ /* 0x000fc60000400000 */
[----:B------:R-:W-:Y:S04]  /*1680*/  STS.U16 [R3+UR6+0xd00], R28 ;  /* 0x000d001c03007988 */ /* 0x000fe80008000406 */
[----:B------:R-:W-:Y:S01]  /*1690*/  STS.U16 [R3+UR6+0xf00], R22 ;  /* 0x000f001603007988 */ /* 0x000fe20008000406 */
[----:B------:R-:W-:Y:S08]  /*16a0*/  MUFU.EX2 R19, R19 ;  /* 0x0000001300137308 */ /* 0x000ff00000000800 */
[----:B------:R-:W1:Y:S08]  /*16b0*/  MUFU.EX2 R18, R18 ;  /* 0x0000001200127308 */ /* 0x000e700000000800 */
[----:B------:R-:W-:Y:S08]  /*16c0*/  MUFU.EX2 R21, R21 ;  /* 0x0000001500157308 */ /* 0x000ff00000000800 */
[----:B0-----:R-:W0:Y:S01]  /*16d0*/  MUFU.EX2 R20, R29 ;  /* 0x0000001d00147308 */ /* 0x001e220000000800 */
[----:B------:R-:W-:Y:S01]  /*16e0*/  FADD R23, R23, -R57 ;  /* 0x8000003917177221 */ /* 0x000fe20000000000 */
[----:B-1----:R-:W-:-:S03]  /*16f0*/  F2FP.F16.F32.PACK_AB R37, R18, R19 ;  /* 0x000000131225723e */ /* 0x002fc600000000ff */
[----:B------:R-:W-:Y:S01]  /*1700*/  FMUL R23, R23, 1.4426950216293334961 ;  /* 0x3fb8aa3b17177820 */ /* 0x000fe20000400000 */
[----:B------:R-:W-:Y:S01]  /*1710*/  FADD R30, -R57, R60 ;  /* 0x0000003c391e7221 */ /* 0x000fe20000000100 */
[----:B------:R-:W-:Y:S02]  /*1720*/  FADD R19, R19, R18 ;  /* 0x0000001213137221 */ /* 0x000fe40000000000 */
[----:B------:R1:W-:Y:S01]  /*1730*/  MUFU.EX2 R60, R23 ;  /* 0x00000017003c7308 */ /* 0x0003e20000000800 */
[----:B------:R-:W-:Y:S01]  /*1740*/  FADD R27, R27, -R56 ;  /* 0x800000381b1b7221 */ /* 0x000fe20000000000 */
[----:B0-----:R-:W-:Y:S01]  /*1750*/  F2FP.F16.F32.PACK_AB R36, R20, R21 ;  /* 0x000000151424723e */ /* 0x001fe200000000ff */
[----:B------:R-:W-:Y:S01]  /*1760*/  FADD R18, R21, R20 ;  /* 0x0000001415127221 */ /* 0x000fe20000000000 */
[----:B------:R-:W-:Y:S01]  /*1770*/  BAR.SYNC.DEFER_BLOCKING 0x0 ;  /* 0x0000000000007b1d */ /* 0x000fe20000010000 */
[----:B------:R-:W-:Y:S01]  /*1780*/  FADD R26, R26, -R57 ;  /* 0x800000391a1a7221 */ /* 0x000fe20000000000 */
[----:B------:R-:W-:Y:S01]  /*1790*/  FMUL R16, R27, 1.4426950216293334961 ;  /* 0x3fb8aa3b1b107820 */ /* 0x000fe20000400000 */
[----:B------:R-:W-:-:S03]  /*17a0*/  FMUL R30, R30, 1.4426950216293334961 ;  /* 0x3fb8aa3b1e1e7820 */ /* 0x000fc60000400000 */
[----:B------:R0:W-:Y:S01]  /*17b0*/  MUFU.EX2 R61, R17 ;  /* 0x00000011003d7308 */ /* 0x0001e20000000800 */
[----:B-1----:R-:W1:Y:S01]  /*17c0*/  LDSM.16.M88.4 R20, [R10+UR6+0xa00] ;  /* 0x000a00060a14783b */ /* 0x002e620008000200 */
[----:B0-----:R-:W-:-:S06]  /*17d0*/  FMUL R17, R26, 1.4426950216293334961 ;  /* 0x3fb8aa3b1a117820 */ /* 0x001fcc0000400000 */
[----:B------:R-:W0:Y:S01]  /*17e0*/  MUFU.EX2 R16, R16 ;  /* 0x0000001000107308 */ /* 0x000e220000000800 */
[----:B------:R-:W2:Y:S07]  /*17f0*/  LDSM.16.M88.4 R24, [R10+UR6+0x800] ;  /* 0x000800060a18783b */ /* 0x000eae0008000200 */
[----:B------:R-:W3:Y:S08]  /*1800*/  MUFU.EX2 R53, R53 ;  /* 0x0000003500357308 */ /* 0x000ef00000000800 */
[----:B------:R-:W4:Y:S08]  /*1810*/  MUFU.EX2 R17, R17 ;  /* 0x0000001100117308 */ /* 0x000f300000000800 */
[----:B------:R5:W1:Y:S01]  /*1820*/  MUFU.EX2 R54, R30 ;  /* 0x0000001e00367308 */ /* 0x000a620000000800 */
[----:B0-----:R-:W-:Y:S01]  /*1830*/  F2FP.F16.F32.PACK_AB R39, R61, R16 ;  /* 0x000000103d27723e */ /* 0x001fe200000000ff */
[C---:B---3--:R-:W-:Y:S01]  /*1840*/  FMUL R46, R53.reuse, R46 ;  /* 0x0000002e352e7220 */ /* 0x048fe20000400000 */
[----:B------:R-:W-:Y:S01]  /*1850*/  FMUL R47, R53, R47 ;  /* 0x0000002f352f7220 */ /* 0x000fe20000400000 */
[----:B----4-:R-:W-:Y:S01]  /*1860*/  F2FP.F16.F32.PACK_AB R38, R60, R17 ;  /* 0x000000113c26723e */ /* 0x010fe200000000ff */
[----:B-----5:R-:W0:Y:S01]  /*1870*/  LDSM.16.M88.4 R28, [R10+UR6+0xe00] ;  /* 0x000e00060a1c783b */ /* 0x020e220008000200 */
[C---:B-1----:R-:W-:Y:S01]  /*1880*/  FMUL R44, R54.reuse, R44 ;  /* 0x0000002c362c7220 */ /* 0x042fe20000400000 */
[----:B------:R-:W-:-:S07]  /*1890*/  FMUL R45, R54, R45 ;  /* 0x0000002d362d7220 */ /* 0x000fce0000400000 */
[C---:B------:R-:W-:Y:S01]  /*18a0*/  HMMA.16816.F32 R44, R36.reuse, R20, R44 ;  /* 0x00000014242c723c */ /* 0x040fe2000000182c */
[----:B------:R-:W-:Y:S01]  /*18b0*/  FADD R20, R16, R19 ;  /* 0x0000001310147221 */ /* 0x000fe20000000000 */
[----:B------:R-:W-:Y:S02]  /*18c0*/  FADD R21, R17, R18 ;  /* 0x0000001211157221 */ /* 0x000fe40000000000 */
[----:B------:R-:W1:Y:S01]  /*18d0*/  LDSM.16.M88.4 R16, [R10+UR6+0xc00] ;  /* 0x000c00060a10783b */ /* 0x000e620008000200 */
[C---:B------:R-:W-:Y:S01]  /*18e0*/  FMUL R50, R53.reuse, R50 ;  /* 0x0000003235327220 */ /* 0x040fe20000400000 */
        /* <DEDUP_REMOVED lines=8> */
[----:B------:R-:W-:Y:S01]  /*1970*/  FMUL R35, R53, R35 ;  /* 0x0000002335237220 */ /* 0x000fe20000400000 */
[C---:B------:R-:W-:Y:S01]  /*1980*/  FMUL R32, R54.reuse, R32 ;  /* 0x0000002036207220 */ /* 0x040fe20000400000 */
[----:B------:R-:W-:Y:S01]  /*1990*/  FMUL R33, R54, R33 ;  /* 0x0000002136217220 */ /* 0x000fe20000400000 */
[--C-:B------:R-:W-:Y:S01]  /*19a0*/  FADD R55, R55, -R56.reuse ;  /* 0x8000003837377221 */ /* 0x100fe20000000000 */
[--C-:B------:R-:W-:Y:S01]  /*19b0*/  FADD R66, R66, -R57.reuse ;  /* 0x8000003942427221 */ /* 0x100fe20000000000 */
[----:B--2---:R-:W-:Y:S01]  /*19c0*/  HMMA.16816.F32 R48, R36, R24, R48 ;  /* 0x000000182430723c */ /* 0x004fe20000001830 */
[----:B------:R-:W-:Y:S01]  /*19d0*/  FADD R58, R58, -R56 ;  /* 0x800000383a3a7221 */ /* 0x000fe20000000000 */
[----:B------:R-:W-:-:S06]  /*19e0*/  FADD R63, R63, -R57 ;  /* 0x800000393f3f7221 */ /* 0x000fcc0000000000 */
[----:B0-----:R-:W-:Y:S01]  /*19f0*/  HMMA.16816.F32 R32, R36, R28, R32 ;  /* 0x0000001c2420723c */ /* 0x001fe20000001820 */
[--C-:B------:R-:W-:Y:S01]  /*1a00*/  FADD R59, R59, -R56.reuse ;  /* 0x800000383b3b7221 */ /* 0x100fe20000000000 */
[----:B------:R-:W-:Y:S01]  /*1a10*/  FMUL R25, R63, 1.4426950216293334961 ;  /* 0x3fb8aa3b3f197820 */ /* 0x000fe20000400000 */
[--C-:B------:R-:W-:Y:S01]  /*1a20*/  FADD R64, R64, -R57.reuse ;  /* 0x8000003940407221 */ /* 0x100fe20000000000 */
[----:B------:R-:W-:Y:S01]  /*1a30*/  FADD R52, R52, -R56 ;  /* 0x8000003834347221 */ /* 0x000fe20000000000 */
[----:B------:R-:W-:-:S03]  /*1a40*/  FADD R62, R62, -R57 ;  /* 0x800000393e3e7221 */ /* 0x000fc60000000000 */
[----:B-1----:R-:W-:Y:S01]  /*1a50*/  HMMA.16816.F32 R40, R36, R16, R40 ;  /* 0x000000102428723c */ /* 0x002fe20000001828 */
[----:B------:R-:W-:Y:S01]  /*1a60*/  FMUL R37, R55, 1.4426950216293334961 ;  /* 0x3fb8aa3b37257820 */ /* 0x000fe20000400000 */
[----:B------:R-:W-:Y:S01]  /*1a70*/  FMUL R36, R66, 1.4426950216293334961 ;  /* 0x3fb8aa3b42247820 */ /* 0x000fe20000400000 */
[----:B------:R-:W-:Y:S01]  /*1a80*/  FMUL R16, R58, 1.4426950216293334961 ;  /* 0x3fb8aa3b3a107820 */ /* 0x000fe20000400000 */
[----:B------:R-:W-:-:S03]  /*1a90*/  FMUL R39, R59, 1.4426950216293334961 ;  /* 0x3fb8aa3b3b277820 */ /* 0x000fc60000400000 */
[----:B------:R-:W0:Y:S01]  /*1aa0*/  MUFU.EX2 R37, R37 ;  /* 0x0000002500257308 */ /* 0x000e220000000800 */
[----:B------:R-:W-:Y:S01]  /*1ab0*/  FMUL R38, R64, 1.4426950216293334961 ;  /* 0x3fb8aa3b40267820 */ /* 0x000fe20000400000 */
[----:B------:R-:W-:-:S06]  /*1ac0*/  FMUL R24, R52, 1.4426950216293334961 ;  /* 0x3fb8aa3b34187820 */ /* 0x000fcc0000400000 */
[----:B------:R-:W1:Y:S01]  /*1ad0*/  MUFU.EX2 R36, R36 ;  /* 0x0000002400247308 */ /* 0x000e620000000800 */
[----:B------:R-:W-:-:S07]  /*1ae0*/  FMUL R29, R62, 1.4426950216293334961 ;  /* 0x3fb8aa3b3e1d7820 */ /* 0x000fce0000400000 */
[----:B------:R-:W2:Y:S08]  /*1af0*/  MUFU.EX2 R16, R16 ;  /* 0x0000001000107308 */ /* 0x000eb00000000800 */
[----:B------:R-:W3:Y:S01]  /*1b00*/  MUFU.EX2 R25, R25 ;  /* 0x0000001900197308 */ /* 0x000ee20000000800 */
[----:B------:R-:W-:Y:S01]  /*1b10*/  FADD R20, R61, R20 ;  /* 0x000000143d147221 */ /* 0x000fe20000000000 */
[----:B------:R-:W-:-:S06]  /*1b20*/  FADD R21, R60, R21 ;  /* 0x000000153c157221 */ /* 0x000fcc0000000000 */
[----:B------:R-:W4:Y:S08]  /*1b30*/  MUFU.EX2 R39, R39 ;  /* 0x0000002700277308 */ /* 0x000f300000000800 */
[----:B------:R-:W5:Y:S01]  /*1b40*/  MUFU.EX2 R38, R38 ;  /* 0x0000002600267308 */ /* 0x000f620000000800 */
[----:B0-----:R-:W-:Y:S01]  /*1b50*/  FADD R17, R37, R20 ;  /* 0x0000001425117221 */ /* 0x001fe20000000000 */
[----:B-1----:R-:W-:-:S06]  /*1b60*/  FADD R20, R36, R21 ;  /* 0x0000001524147221 */ /* 0x002fcc0000000000 */
[----:B------:R-:W0:Y:S08]  /*1b70*/  MUFU.EX2 R24, R24 ;  /* 0x0000001800187308 */ /* 0x000e300000000800 */
[----:B------:R-:W1:Y:S01]  /*1b80*/  MUFU.EX2 R29, R29 ;  /* 0x0000001d001d7308 */ /* 0x000e620000000800 */
[----:B--2---:R-:W-:Y:S01]  /*1b90*/  FADD R28, R16, R17 ;  /* 0x00000011101c7221 */ /* 0x004fe20000000000 */
[----:B---3--:R-:W-:-:S03]  /*1ba0*/  FADD R17, R25, R20 ;  /* 0x0000001419117221 */ /* 0x008fc60000000000 */
[----:B----4-:R-:W-:Y:S01]  /*1bb0*/  FADD R21, R39, R28 ;  /* 0x0000001c27157221 */ /* 0x010fe20000000000 */
[----:B-----5:R-:W-:-:S03]  /*1bc0*/  FADD R20, R38, R17 ;  /* 0x0000001126147221 */ /* 0x020fc60000000000 */
[----:B0-----:R-:W-:Y:S01]  /*1bd0*/  FADD R52, R24, R21 ;  /* 0x0000001518347221 */ /* 0x001fe20000000000 */
[----:B-1----:R-:W-:-:S04]  /*1be0*/  FADD R28, R29, R20 ;  /* 0x000000141d1c7221 */ /* 0x002fc80000000000 */
[----:B------:R-:W0:Y:S04]  /*1bf0*/  SHFL.BFLY PT, R17, R52, 0x2, 0x1f ;  /* 0x0c401f0034117f89 */ /* 0x000e2800000e0000 */
[----:B------:R-:W1:Y:S01]  /*1c00*/  SHFL.BFLY PT, R21, R28, 0x2, 0x1f ;  /* 0x0c401f001c157f89 */ /* 0x000e6200000e0000 */
[----:B------:R-:W-:Y:S01]  /*1c10*/  UIADD3 UR4, UP0, UPT, UR4, 0x20, URZ ;  /* 0x0000002004047890 */ /* 0x000fe2000ff1e0ff */
[----:B------:R-:W-:Y:S02]  /*1c20*/  F2FP.F16.F32.PACK_AB R37, R16, R37 ;  /* 0x000000251025723e */ /* 0x000fe400000000ff */
[----:B------:R-:W-:Y:S02]  /*1c30*/  F2FP.F16.F32.PACK_AB R36, R25, R36 ;  /* 0x000000241924723e */ /* 0x000fe400000000ff */
[----:B------:R-:W-:-:S02]  /*1c40*/  F2FP.F16.F32.PACK_AB R38, R29, R38 ;  /* 0x000000261d26723e */ /* 0x000fc400000000ff */
[----:B------:R-:W-:Y:S01]  /*1c50*/  F2FP.F16.F32.PACK_AB R39, R24, R39 ;  /* 0x000000271827723e */ /* 0x000fe200000000ff */
[----:B------:R-:W-:Y:S01]  /*1c60*/  UIADD3.X UR5, UPT, UPT, URZ, UR5, URZ, UP0, !UPT ;  /* 0x00000005ff057290 */ /* 0x000fe200087fe4ff */
[----:B0-----:R-:W-:Y:S01]  /*1c70*/  FADD R17, R52, R17 ;  /* 0x0000001134117221 */ /* 0x001fe20000000000 */
[----:B-1----:R-:W-:-:S04]  /*1c80*/  FADD R21, R28, R21 ;  /* 0x000000151c157221 */ /* 0x002fc80000000000 */
[----:B------:R-:W0:Y:S04]  /*1c90*/  SHFL.BFLY PT, R16, R17, 0x1, 0x1f ;  /* 0x0c201f0011107f89 */ /* 0x000e2800000e0000 */
[----:B------:R-:W1:Y:S01]  /*1ca0*/  SHFL.BFLY PT, R20, R21, 0x1, 0x1f ;  /* 0x0c201f0015147f89 */ /* 0x000e6200000e0000 */
[----:B------:R-:W-:Y:S01]  /*1cb0*/  HMMA.16816.F32 R40, R36, R18, R40 ;  /* 0x000000122428723c */ /* 0x000fe20000001828 */
[----:B------:R-:W-:Y:S01]  /*1cc0*/  IMAD.U32 R18, RZ, RZ, UR5 ;  /* 0x00000005ff127e24 */ /* 0x000fe2000f8e00ff */
[----:B------:R-:W-:-:S04]  /*1cd0*/  ISETP.LE.U32.AND P0, PT, R4, UR4, PT ;  /* 0x0000000404007c0c */ /* 0x000fc8000bf03070 */
[----:B------:R-:W-:Y:S02]  /*1ce0*/  ISETP.GE.U32.AND.EX P0, PT, R18, RZ, PT, P0 ;  /* 0x000000ff1200720c */ /* 0x000fe40003f06100 */
[----:B------:R-:W-:Y:S01]  /*1cf0*/  HMMA.16816.F32 R48, R36, R26, R48 ;  /* 0x0000001a2430723c */ /* 0x000fe20000001830 */
[----:B------:R-:W-:Y:S01]  /*1d00*/  LEA R8, R9, R8, 0x5 ;  /* 0x0000000809087211 */ /* 0x000fe200078e28ff */
[----:B------:R-:W-:Y:S01]  /*1d10*/  IMAD R12, R7, 0x20, R12 ;  /* 0x00000020070c7824 */ /* 0x000fe200078e020c */
[----:B------:R-:W-:Y:S01]  /*1d20*/  MOV R61, R56 ;  /* 0x00000038003d7202 */ /* 0x000fe20000000f00 */
[----:B------:R-:W-:-:S04]  /*1d30*/  IMAD.MOV.U32 R60, RZ, RZ, R57 ;  /* 0x000000ffff3c7224 */ /* 0x000fc800078e0039 */
[----:B------:R-:W-:Y:S01]  /*1d40*/  HMMA.16816.F32 R44, R36, R22, R44 ;  /* 0x00000016242c723c */ /* 0x000fe2000000182c */
[----:B0-----:R-:W-:Y:S01]  /*1d50*/  FADD R16, R17, R16 ;  /* 0x0000001011107221 */ /* 0x001fe20000000000 */
[----:B-1----:R-:W-:-:S06]  /*1d60*/  FADD R21, R21, R20 ;  /* 0x0000001415157221 */ /* 0x002fcc0000000000 */
[----:B------:R-:W-:Y:S01]  /*1d70*/  HMMA.16816.F32 R32, R36, R30, R32 ;  /* 0x0000001e2420723c */ /* 0x000fe20000001820 */
[----:B------:R-:W-:Y:S01]  /*1d80*/  FFMA R14, R53, R14, R16 ;  /* 0x0000000e350e7223 */ /* 0x000fe20000000010 */
[----:B------:R-:W-:Y:S01]  /*1d90*/  FFMA R15, R54, R15, R21 ;  /* 0x0000000f360f7223 */ /* 0x000fe20000000015 */
[----:B------:R-:W-:Y:S02]  /*1da0*/  NOP ;  /* 0x0000000000007918 */ /* 0x000fe40000000000 */
[----:B------:R-:W-:-:S15]  /*1db0*/  @!P0 BRA `(.L_x_1) ;  /* 0xffffffec008c8947 */ /* 0x000fde000383ffff */
.L_x_0:
[----:B------:R-:W0:Y:S01]  /*1dc0*/  S2R R2, SR_TID.X ;  /* 0x0000000000027919 */ /* 0x000e220000002100 */
[----:B------:R-:W2:Y:S01]  /*1dd0*/  S2UR UR5, SR_CgaCtaId ;  /* 0x00000000000579c3 */ /* 0x000ea20000008800 */
[----:B------:R-:W-:Y:S01]  /*1de0*/  UMOV UR4, 0x400 ;  /* 0x0000040000047882 */ /* 0x000fe20000000000 */
[----:B-1----:R-:W-:Y:S01]  /*1df0*/  IMAD.MOV.U32 R20, RZ, RZ, R15 ;  /* 0x000000ffff147224 */ /* 0x002fe200078e000f */
[----:B------:R-:W-:-:S05]  /*1e00*/  MOV R15, R14 ;  /* 0x0000000e000f7202 */ /* 0x000fca0000000f00 */
[----:B------:R-:W-:Y:S01]  /*1e10*/  BAR.SYNC.DEFER_BLOCKING 0x0 ;  /* 0x0000000000007b1d */ /* 0x000fe20000010000 */
[C---:B------:R-:W-:Y:S02]  /*1e20*/  FSETP.GEU.AND P2, PT, R15.reuse, 1.175494350822287508e-38, PT ;  /* 0x008000000f00780b */ /* 0x040fe40003f4e000 */
[----:B------:R-:W-:-:S05]  /*1e30*/  FSETP.GT.AND P0, PT, |R15|, 8.50705917302346158658e+37, PT ;  /* 0x7e8000000f00780b */ /* 0x000fca0003f04200 */
[----:B------:R-:W1:Y:S01]  /*1e40*/  LDC R30, c[0x0][0x3e8] ;  /* 0x0000fa00ff1e7b82 */ /* 0x000e620000000800 */
[----:B------:R-:W-:Y:S02]  /*1e50*/  FSETP.GEU.AND P3, PT, |R15|, 1.175494350822287508e-38, PT ;  /* 0x008000000f00780b */ /* 0x000fe40003f6e200 */
[----:B------:R-:W-:Y:S02]  /*1e60*/  FSETP.GEU.AND P1, PT, R20, 1.175494350822287508e-38, PT ;  /* 0x008000001400780b */ /* 0x000fe40003f2e000 */
[----:B------:R-:W-:-:S03]  /*1e70*/  FSEL R9, RZ, -23, P2 ;  /* 0xc1b80000ff097808 */ /* 0x000fc60001000000 */
[----:B------:R-:W-:Y:S01]  /*1e80*/  @P0 FMUL R35, R35, 0.25 ;  /* 0x3e80000023230820 */ /* 0x000fe20000400000 */
[----:B------:R-:W-:Y:S01]  /*1e90*/  @P0 FMUL R34, R34, 0.25 ;  /* 0x3e80000022220820 */ /* 0x000fe20000400000 */
[----:B--2---:R-:W-:Y:S01]  /*1ea0*/  ULEA UR6, UR5, UR4, 0x18 ;  /* 0x0000000405067291 */ /* 0x004fe2000f8ec0ff */
[----:B------:R-:W-:Y:S01]  /*1eb0*/  @P0 FMUL R43, R43, 0.25 ;  /* 0x3e8000002b2b0820 */ /* 0x000fe20000400000 */
[----:B------:R-:W-:Y:S01]  /*1ec0*/  @P0 FMUL R42, R42, 0.25 ;  /* 0x3e8000002a2a0820 */ /* 0x000fe20000400000 */
[----:B------:R-:W-:Y:S01]  /*1ed0*/  @P0 FMUL R47, R47, 0.25 ;  /* 0x3e8000002f2f0820 */ /* 0x000fe20000400000 */
[----:B------:R-:W-:Y:S01]  /*1ee0*/  @P0 FMUL R46, R46, 0.25 ;  /* 0x3e8000002e2e0820 */ /* 0x000fe20000400000 */
[----:B------:R-:W-:Y:S01]  /*1ef0*/  @P0 FMUL R51, R51, 0.25 ;  /* 0x3e80000033330820 */ /* 0x000fe20000400000 */
[----:B------:R-:W-:Y:S01]  /*1f00*/  @P0 FMUL R50, R50, 0.25 ;  /* 0x3e80000032320820 */ /* 0x000fe20000400000 */
[C---:B0-----:R-:W-:Y:S01]  /*1f10*/  IMAD.SHL.U32 R5, R2.reuse, 0x8, RZ ;  /* 0x0000000802057824 */ /* 0x041fe200078e00ff */
[C---:B------:R-:W-:Y:S01]  /*1f20*/  LOP3.LUT R4, R2.reuse, 0x7, RZ, 0xc0, !PT ;  /* 0x0000000702047812 */ /* 0x040fe200078ec0ff */
[C---:B------:R-:W-:Y:S01]  /*1f30*/  IMAD.SHL.U32 R3, R2.reuse, 0x4, RZ ;  /* 0x0000000402037824 */ /* 0x040fe200078e00ff */
[----:B------:R-:W-:Y:S01]  /*1f40*/  SHF.R.U32.HI R7, RZ, 0x1, R2 ;  /* 0x00000001ff077819 */ /* 0x000fe20000011602 */
[----:B------:R-:W-:Y:S01]  /*1f50*/  IMAD.SHL.U32 R14, R2, 0x80, RZ ;  /* 0x00000080020e7824 */ /* 0x000fe200078e00ff */
[----:B------:R-:W-:Y:S01]  /*1f60*/  LOP3.LUT R5, R5, 0x180, RZ, 0xc0, !PT ;  /* 0x0000018005057812 */ /* 0x000fe200078ec0ff */
[----:B------:R-:W-:Y:S01]  /*1f70*/  @!P3 FMUL R35, R35, 16777216 ;  /* 0x4b8000002323b820 */ /* 0x000fe20000400000 */
[----:B------:R-:W-:Y:S01]  /*1f80*/  LOP3.LUT R7, R7, 0x4, RZ, 0xc0, !PT ;  /* 0x0000000407077812 */ /* 0x000fe200078ec0ff */
[----:B------:R-:W-:Y:S01]  /*1f90*/  @!P3 FMUL R34, R34, 16777216 ;  /* 0x4b8000002222b820 */ /* 0x000fe20000400000 */
[----:B------:R-:W-:Y:S01]  /*1fa0*/  SHF.L.U32 R6, R2, 0x6, RZ ;  /* 0x0000000602067819 */ /* 0x000fe200000006ff */
[C---:B------:R-:W-:Y:S01]  /*1fb0*/  IMAD R17, R4.reuse, 0x10, R5 ;  /* 0x0000001004117824 */ /* 0x040fe200078e0205 */
[----:B------:R-:W-:Y:S01]  /*1fc0*/  LEA R4, R4, UR6, 0x3 ;  /* 0x0000000604047c11 */ /* 0x000fe2000f8e18ff */
[----:B------:R-:W-:Y:S01]  /*1fd0*/  FMUL R5, R20, 8388608 ;  /* 0x4b00000014057820 */ /* 0x000fe20000400000 */
[----:B------:R-:W-:Y:S01]  /*1fe0*/  LOP3.LUT R3, R3, 0xb8, RZ, 0xc0, !PT ;  /* 0x000000b803037812 */ /* 0x000fe200078ec0ff */
[----:B------:R-:W-:Y:S01]  /*1ff0*/  @!P3 FMUL R43, R43, 16777216 ;  /* 0x4b8000002b2bb820 */ /* 0x000fe20000400000 */
[----:B------:R-:W-:Y:S01]  /*2000*/  LOP3.LUT R13, R2, 0x10, RZ, 0xc0, !PT ;  /* 0x00000010020d7812 */ /* 0x000fe200078ec0ff */
[----:B------:R-:W-:Y:S01]  /*2010*/  IMAD.IADD R16, R7, 0x1, R4 ;  /* 0x0000000107107824 */ /* 0x000fe200078e0204 */
[----:B------:R-:W-:Y:S01]  /*2020*/  LOP3.LUT R6, R3, 0x40, R6, 0xf8, !PT ;  /* 0x0000004003067812 */ /* 0x000fe200078ef806 */
[----:B------:R-:W-:Y:S01]  /*2030*/  FMUL R4, R15, 8388608 ;  /* 0x4b0000000f047820 */ /* 0x000fe20000400000 */
[----:B------:R-:W-:Y:S01]  /*2040*/  SHF.R.S32.HI R3, RZ, 0x4, R2 ;  /* 0x00000004ff037819 */ /* 0x000fe20000011402 */
[----:B------:R-:W-:Y:S01]  /*2050*/  @!P3 FMUL R42, R42, 16777216 ;  /* 0x4b8000002a2ab820 */ /* 0x000fe20000400000 */
[----:B------:R-:W-:Y:S01]  /*2060*/  FSEL R5, R5, R20, !P1 ;  /* 0x0000001405057208 */ /* 0x000fe20004800000 */
[----:B------:R-:W-:Y:S01]  /*2070*/  @!P3 FMUL R47, R47, 16777216 ;  /* 0x4b8000002f2fb820 */ /* 0x000fe20000400000 */
[----:B------:R-:W-:Y:S01]  /*2080*/  SGXT R3, R3, 0x1 ;  /* 0x000000010303781a */ /* 0x000fe20000000200 */
[----:B------:R-:W-:Y:S01]  /*2090*/  @!P3 FMUL R46, R46, 16777216 ;  /* 0x4b8000002e2eb820 */ /* 0x000fe20000400000 */
[----:B------:R-:W-:Y:S01]  /*20a0*/  FSEL R4, R4, R15, !P2 ;  /* 0x0000000f04047208 */ /* 0x000fe20005000000 */
[----:B------:R-:W-:Y:S01]  /*20b0*/  @P0 FMUL R15, R15, 0.25 ;  /* 0x3e8000000f0f0820 */ /* 0x000fe20000400000 */
[----:B------:R-:W-:Y:S01]  /*20c0*/  LOP3.LUT R28, R6, 0x240, R3, 0x78, !PT ;  /* 0x00000240061c7812 */ /* 0x000fe200078e7803 */
[----:B------:R-:W-:Y:S01]  /*20d0*/  @!P3 FMUL R51, R51, 16777216 ;  /* 0x4b8000003333b820 */ /* 0x000fe20000400000 */
[----:B------:R-:W-:Y:S01]  /*20e0*/  FSEL R7, RZ, -23, P1 ;  /* 0xc1b80000ff077808 */ /* 0x000fe20000800000 */
[----:B------:R-:W-:Y:S01]  /*20f0*/  VIADD R6, R4, 0xc0cafb0d ;  /* 0xc0cafb0d04067836 */ /* 0x000fe20000000000 */
[C---:B------:R-:W-:Y:S01]  /*2100*/  FSETP.GT.AND P1, PT, |R20|.reuse, 8.50705917302346158658e+37, PT ;  /* 0x7e8000001400780b */ /* 0x040fe20003f24200 */
[----:B------:R-:W-:Y:S01]  /*2110*/  @!P3 FMUL R15, R15, 16777216 ;  /* 0x4b8000000f0fb820 */ /* 0x000fe20000400000 */
[----:B------:R-:W-:Y:S01]  /*2120*/  FSETP.GEU.AND P2, PT, |R20|, 1.175494350822287508e-38, PT ;  /* 0x008000001400780b */ /* 0x000fe20003f4e200 */
[----:B------:R-:W-:Y:S01]  /*2130*/  @!P3 FMUL R50, R50, 16777216 ;  /* 0x4b8000003232b820 */ /* 0x000fe20000400000 */
[----:B------:R-:W-:Y:S01]  /*2140*/  LOP3.LUT R11, R6, 0xff800000, RZ, 0xc0, !PT ;  /* 0xff800000060b7812 */ /* 0x000fe200078ec0ff */
[----:B------:R-:W0:Y:S01]  /*2150*/  LDCU.64 UR4, c[0x0][0x3e0] ;  /* 0x00007c00ff0477ac */ /* 0x000e220008000a00 */
[----:B------:R-:W-:-:S02]  /*2160*/  IADD3 R3, PT, PT, R5, -0x3f3504f3, RZ ;  /* 0xc0cafb0d05037810 */ /* 0x000fc40007ffe0ff */
[----:B------:R-:W-:Y:S01]  /*2170*/  I2FP.F32.S32 R12, R11 ;  /* 0x0000000b000c7245 */ /* 0x000fe20000201400 */
[----:B------:R-:W-:Y:S01]  /*2180*/  IMAD.IADD R11, R4, 0x1, -R11 ;  /* 0x00000001040b7824 */ /* 0x000fe200078e0a0b */
[----:B------:R-:W-:Y:S01]  /*2190*/  LOP3.LUT R8, R3, 0xff800000, RZ, 0xc0, !PT ;  /* 0xff80000003087812 */ /* 0x000fe200078ec0ff */
[----:B------:R-:W-:Y:S01]  /*21a0*/  IMAD R3, R13, 0x4, R16 ;  /* 0x000000040d037824 */ /* 0x000fe200078e0210 */
[----:B------:R-:W-:Y:S01]  /*21b0*/  LOP3.LUT R17, R17, 0x48, R2, 0x78, !PT ;  /* 0x0000004811117812 */ /* 0x000fe200078e7802 */
[----:B------:R-:W-:Y:S01]  /*21c0*/  FFMA.FTZ R12, R12, 1.1920928955078125e-07, R9 ;  /* 0x340000000c0c7823 */ /* 0x000fe20000010009 */
[----:B------:R-:W-:Y:S01]  /*21d0*/  @P1 FMUL R20, R20, 0.25 ;  /* 0x3e80000014141820 */ /* 0x000fe20000400000 */
[----:B------:R-:W2:Y:S01]  /*21e0*/  MUFU.RCP R9, R15 ;  /* 0x0000000f00097308 */ /* 0x000ea20000001000 */
[----:B------:R-:W-:Y:S01]  /*21f0*/  I2FP.F32.S32 R10, R8 ;  /* 0x00000008000a7245 */ /* 0x000fe20000201400 */
[----:B------:R-:W-:Y:S02]  /*2200*/  IMAD.IADD R8, R5, 0x1, -R8 ;  /* 0x0000000105087824 */ /* 0x000fe400078e0a08 */
[----:B------:R-:W-:Y:S01]  /*2210*/  @!P2 FMUL R20, R20, 16777216 ;  /* 0x4b8000001414a820 */ /* 0x000fe20000400000 */
[----:B------:R-:W-:Y:S01]  /*2220*/  FADD R11, R11, -1 ;  /* 0xbf8000000b0b7421 */ /* 0x000fe20000000000 */
[----:B------:R-:W-:Y:S01]  /*2230*/  LOP3.LUT R6, R17, 0x600, R14, 0xf8, !PT ;  /* 0x0000060011067812 */ /* 0x000fe200078ef80e */
[----:B------:R-:W-:Y:S01]  /*2240*/  FFMA.FTZ R7, R10, 1.1920928955078125e-07, R7 ;  /* 0x340000000a077823 */ /* 0x000fe20000010007 */
[----:B------:R-:W-:Y:S01]  /*2250*/  MOV R10, 0x3dc6b27f ;  /* 0x3dc6b27f000a7802 */ /* 0x000fe20000000f00 */
[----:B------:R-:W3:Y:S01]  /*2260*/  MUFU.RCP R15, R20 ;  /* 0x00000014000f7308 */ /* 0x000ee20000001000 */
[----:B------:R-:W-:Y:S01]  /*2270*/  FADD R8, R8, -1 ;  /* 0xbf80000008087421 */ /* 0x000fe20000000000 */
[----:B------:R-:W-:Y:S01]  /*2280*/  @P1 FMUL R33, R33, 0.25 ;  /* 0x3e80000021211820 */ /* 0x000fe20000400000 */
[----:B------:R-:W-:Y:S01]  /*2290*/  @P1 FMUL R32, R32, 0.25 ;  /* 0x3e80000020201820 */ /* 0x000fe20000400000 */
[----:B------:R-:W-:Y:S01]  /*22a0*/  @P1 FMUL R41, R41, 0.25 ;  /* 0x3e80000029291820 */ /* 0x000fe20000400000 */
[----:B------:R-:W-:Y:S01]  /*22b0*/  @P1 FMUL R40, R40, 0.25 ;  /* 0x3e80000028281820 */ /* 0x000fe20000400000 */
[----:B------:R-:W-:Y:S01]  /*22c0*/  @P1 FMUL R45, R45, 0.25 ;  /* 0x3e8000002d2d1820 */ /* 0x000fe20000400000 */
[----:B------:R-:W-:Y:S01]  /*22d0*/  @P1 FMUL R44, R44, 0.25 ;  /* 0x3e8000002c2c1820 */ /* 0x000fe20000400000 */
[----:B------:R-:W-:Y:S01]  /*22e0*/  @P1 FMUL R48, R48, 0.25 ;  /* 0x3e80000030301820 */ /* 0x000fe20000400000 */
[C---:B--2---:R-:W-:Y:S01]  /*22f0*/  FMUL R13, R9.reuse, R35 ;  /* 0x00000023090d7220 */ /* 0x044fe20000400000 */
[C---:B------:R-:W-:Y:S01]  /*2300*/  FMUL R14, R9.reuse, R34 ;  /* 0x00000022090e7220 */ /* 0x040fe20000400000 */
[C---:B------:R-:W-:Y:S01]  /*2310*/  FMUL R18, R9.reuse, R43 ;  /* 0x0000002b09127220 */ /* 0x040fe20000400000 */
[C---:B------:R-:W-:Y:S01]  /*2320*/  FMUL R19, R9.reuse, R42 ;  /* 0x0000002a09137220 */ /* 0x040fe20000400000 */
[C---:B------:R-:W-:Y:S01]  /*2330*/  FMUL R22, R9.reuse, R47 ;  /* 0x0000002f09167220 */ /* 0x040fe20000400000 */
[C---:B------:R-:W-:Y:S01]  /*2340*/  FMUL R23, R9.reuse, R46 ;  /* 0x0000002e09177220 */ /* 0x040fe20000400000 */
[C---:B------:R-:W-:Y:S01]  /*2350*/  FMUL R27, R9.reuse, R51 ;  /* 0x00000033091b7220 */ /* 0x040fe20000400000 */
[----:B------:R-:W-:Y:S01]  /*2360*/  FMUL R26, R9, R50 ;  /* 0x00000032091a7220 */ /* 0x000fe20000400000 */
[-C--:B------:R-:W-:Y:S01]  /*2370*/  FFMA.FTZ R9, R8, R10.reuse, -0.16845393180847167969 ;  /* 0xbe2c7f3008097423 */ /* 0x080fe2000001000a */
[----:B------:R-:W-:Y:S01]  /*2380*/  FFMA.FTZ R10, R11, R10, -0.16845393180847167969 ;  /* 0xbe2c7f300b0a7423 */ /* 0x000fe2000001000a */
[----:B------:R-:W-:Y:S01]  /*2390*/  @P1 FMUL R49, R49, 0.25 ;  /* 0x3e80000031311820 */ /* 0x000fe20000400000 */
[----:B------:R-:W-:Y:S01]  /*23a0*/  @!P2 FMUL R33, R33, 16777216 ;  /* 0x4b8000002121a820 */ /* 0x000fe20000400000 */
[----:B------:R-:W-:Y:S01]  /*23b0*/  @!P2 FMUL R32, R32, 16777216 ;  /* 0x4b8000002020a820 */ /* 0x000fe20000400000 */
[----:B------:R-:W-:Y:S01]  /*23c0*/  FFMA.FTZ R10, R11, R10, 0.1716887056827545166 ;  /* 0x3e2fcf2a0b0a7423 */ /* 0x000fe2000001000a */
[----:B------:R-:W-:Y:S01]  /*23d0*/  @!P2 FMUL R41, R41, 16777216 ;  /* 0x4b8000002929a820 */ /* 0x000fe20000400000 */
[----:B------:R-:W-:Y:S01]  /*23e0*/  @!P2 FMUL R40, R40, 16777216 ;  /* 0x4b8000002828a820 */ /* 0x000fe20000400000 */
[----:B------:R-:W-:Y:S01]  /*23f0*/  @!P2 FMUL R45, R45, 16777216 ;  /* 0x4b8000002d2da820 */ /* 0x000fe20000400000 */
[----:B------:R-:W-:Y:S01]  /*2400*/  @!P2 FMUL R44, R44, 16777216 ;  /* 0x4b8000002c2ca820 */ /* 0x000fe20000400000 */
[----:B------:R-:W-:Y:S01]  /*2410*/  @!P2 FMUL R48, R48, 16777216 ;  /* 0x4b8000003030a820 */ /* 0x000fe20000400000 */
[----:B------:R-:W-:Y:S01]  /*2420*/  @!P2 FMUL R49, R49, 16777216 ;  /* 0x4b8000003131a820 */ /* 0x000fe20000400000 */
[----:B------:R-:W-:Y:S01]  /*2430*/  FFMA.FTZ R10, R11, R10, -0.17900948226451873779 ;  /* 0xbe374e430b0a7423 */ /* 0x000fe2000001000a */
[C---:B---3--:R-:W-:Y:S01]  /*2440*/  FMUL R16, R15.reuse, R33 ;  /* 0x000000210f107220 */ /* 0x048fe20000400000 */
[C---:B------:R-:W-:Y:S01]  /*2450*/  FMUL R17, R15.reuse, R32 ;  /* 0x000000200f117220 */ /* 0x040fe20000400000 */
[C---:B------:R-:W-:Y:S01]  /*2460*/  FMUL R21, R15.reuse, R41 ;  /* 0x000000290f157220 */ /* 0x040fe20000400000 */
[C---:B------:R-:W-:Y:S01]  /*2470*/  FMUL R20, R15.reuse, R40 ;  /* 0x000000280f147220 */ /* 0x040fe20000400000 */
[C---:B------:R-:W-:Y:S01]  /*2480*/  FMUL R24, R15.reuse, R45 ;  /* 0x0000002d0f187220 */ /* 0x040fe20000400000 */
[C---:B------:R-:W-:Y:S01]  /*2490*/  FMUL R25, R15.reuse, R44 ;  /* 0x0000002c0f197220 */ /* 0x040fe20000400000 */
[C---:B------:R-:W-:Y:S01]  /*24a0*/  FMUL R48, R15.reuse, R48 ;  /* 0x000000300f307220 */ /* 0x040fe20000400000 */
[----:B------:R-:W-:Y:S01]  /*24b0*/  FMUL R15, R15, R49 ;  /* 0x000000310f0f7220 */ /* 0x000fe20000400000 */
[----:B------:R-:W-:Y:S01]  /*24c0*/  FFMA.FTZ R10, R11, R10, 0.20512372255325317383 ;  /* 0x3e520bf40b0a7423 */ /* 0x000fe2000001000a */
[C---:B------:R-:W-:Y:S01]  /*24d0*/  FFMA.FTZ R9, R8.reuse, R9, 0.1716887056827545166 ;  /* 0x3e2fcf2a08097423 */ /* 0x040fe20000010009 */
[----:B------:R-:W-:Y:S01]  /*24e0*/  F2FP.F16.F32.PACK_AB R49, R17, R20 ;  /* 0x000000141131723e */ /* 0x000fe200000000ff */
[----:B0-----:R-:W-:Y:S01]  /*24f0*/  UIMAD UR4, UR7, UR4, URZ ;  /* 0x00000004070472a4 */ /* 0x001fe2000f8e02ff */
[----:B------:R-:W-:Y:S01]  /*2500*/  FFMA.FTZ R10, R11, R10, -0.24046532809734344482 ;  /* 0xbe763c8b0b0a7423 */ /* 0x000fe2000001000a */
[----:B------:R-:W-:Y:S01]  /*2510*/  F2FP.F16.F32.PACK_AB R48, R25, R48 ;  /* 0x000000301930723e */ /* 0x000fe200000000ff */
[----:B------:R-:W-:Y:S01]  /*2520*/  FFMA.FTZ R9, R8, R9, -0.17900948226451873779 ;  /* 0xbe374e4308097423 */ /* 0x000fe20000010009 */
[----:B------:R-:W-:Y:S01]  /*2530*/  F2FP.F16.F32.PACK_AB R21, R16, R21 ;  /* 0x000000151015723e */ /* 0x000fe200000000ff */
[----:B------:R-:W-:Y:S01]  /*2540*/  FFMA.FTZ R10, R11, R10, 0.28857114911079406738 ;  /* 0x3e93bf990b0a7423 */ /* 0x000fe2000001000a */
[----:B------:R-:W-:Y:S01]  /*2550*/  F2FP.F16.F32.PACK_AB R20, R24, R15 ;  /* 0x0000000f1814723e */ /* 0x000fe200000000ff */
[----:B------:R-:W-:Y:S01]  /*2560*/  STS.64 [R28+UR6], R48 ;  /* 0x000000301c007988 */ /* 0x000fe20008000a06 */
[----:B------:R-:W-:Y:S01]  /*2570*/  F2FP.F16.F32.PACK_AB R15, R14, R19 ;  /* 0x000000130e0f723e */ /* 0x000fe200000000ff */
[----:B------:R-:W-:Y:S01]  /*2580*/  FFMA.FTZ R9, R8, R9, 0.20512372255325317383 ;  /* 0x3e520bf408097423 */ /* 0x000fe20000010009 */
[----:B------:R-:W-:Y:S01]  /*2590*/  F2FP.F16.F32.PACK_AB R14, R23, R26 ;  /* 0x0000001a170e723e */ /* 0x000fe200000000ff */
[----:B------:R0:W-:Y:S01]  /*25a0*/  STS.64 [R28+UR6+0x100], R20 ;  /* 0x000100141c007988 */ /* 0x0001e20008000a06 */
[----:B------:R-:W-:Y:S01]  /*25b0*/  F2FP.F16.F32.PACK_AB R23, R13, R18 ;  /* 0x000000120d17723e */ /* 0x000fe200000000ff */
[C---:B------:R-:W-:Y:S01]  /*25c0*/  FFMA.FTZ R10, R11.reuse, R10, -0.36067417263984680176 ;  /* 0xbeb8aa490b0a7423 */ /* 0x040fe2000001000a */
[----:B------:R-:W-:Y:S01]  /*25d0*/  F2FP.F16.F32.PACK_AB R22, R22, R27 ;  /* 0x0000001b1616723e */ /* 0x000fe200000000ff */
[C---:B------:R-:W-:Y:S01]  /*25e0*/  FFMA.FTZ R9, R8.reuse, R9, -0.24046532809734344482 ;  /* 0xbe763c8b08097423 */ /* 0x040fe20000010009 */
[----:B------:R-:W2:Y:S01]  /*25f0*/  LDC.64 R16, c[0x0][0x398] ;  /* 0x0000e600ff107b82 */ /* 0x000ea20000000a00 */
[----:B------:R-:W-:Y:S01]  /*2600*/  FFMA.FTZ R10, R11, R10, 0.48089820146560668945 ;  /* 0x3ef6384a0b0a7423 */ /* 0x000fe2000001000a */
[----:B------:R-:W-:Y:S01]  /*2610*/  ISETP.GE.U32.AND P1, PT, R5, 0x7f800000, PT ;  /* 0x7f8000000500780c */ /* 0x000fe20003f26070 */
[----:B------:R-:W-:Y:S01]  /*2620*/  FFMA.FTZ R9, R8, R9, 0.28857114911079406738 ;  /* 0x3e93bf9908097423 */ /* 0x000fe20000010009 */
[----:B------:R-:W-:Y:S01]  /*2630*/  SHF.R.U32.HI R13, RZ, 0x5, R2 ;  /* 0x00000005ff0d7819 */ /* 0x000fe20000011602 */
[C---:B------:R-:W-:Y:S01]  /*2640*/  FFMA.FTZ R10, R11.reuse, R10, -0.72134751081466674805 ;  /* 0xbf38aa3b0b0a7423 */ /* 0x040fe2000001000a */
[----:B------:R-:W-:Y:S01]  /*2650*/  USHF.L.U32 UR8, UR4, 0x1, URZ ;  /* 0x0000000104087899 */ /* 0x000fe200080006ff */
[----:B0-----:R-:W-:Y:S01]  /*2660*/  LOP3.LUT R28, R28, 0x8, RZ, 0x3c, !PT ;  /* 0x000000081c1c7812 */ /* 0x001fe200078e3cff */
[----:B------:R-:W-:Y:S01]  /*2670*/  FFMA.FTZ R9, R8, R9, -0.36067417263984680176 ;  /* 0xbeb8aa4908097423 */ /* 0x000fe20000010009 */
[----:B------:R-:W-:Y:S01]  /*2680*/  FMUL R10, R11, R10 ;  /* 0x0000000a0b0a7220 */ /* 0x000fe20000400000 */
[----:B------:R-:W-:-:S02]  /*2690*/  SGXT.U32 R13, R13, 0x2 ;  /* 0x000000020d0d781a */ /* 0x000fc40000000000 */
[----:B------:R-:W-:Y:S01]  /*26a0*/  STS.64 [R28+UR6+0x400], R14 ;  /* 0x0004000e1c007988 */ /* 0x000fe20008000a06 */
[C---:B------:R-:W-:Y:S01]  /*26b0*/  FFMA.FTZ R9, R8.reuse, R9, 0.48089820146560668945 ;  /* 0x3ef6384a08097423 */ /* 0x040fe20000010009 */
[----:B------:R-:W-:Y:S01]  /*26c0*/  FMUL R10, R11, R10 ;  /* 0x0000000a0b0a7220 */ /* 0x000fe20000400000 */
[----:B------:R-:W-:Y:S01]  /*26d0*/  FSETP.NEU.AND P0, PT, R5, RZ, PT ;  /* 0x000000ff0500720b */ /* 0x000fe20003f0d000 */
[----:B------:R-:W-:Y:S01]  /*26e0*/  STS.64 [R28+UR6+0x500], R22 ;  /* 0x000500161c007988 */ /* 0x000fe20008000a06 */
[C---:B------:R-:W-:Y:S01]  /*26f0*/  FFMA.FTZ R9, R8.reuse, R9, -0.72134751081466674805 ;  /* 0xbf38aa3b08097423 */ /* 0x040fe20000010009 */
[----:B------:R-:W-:Y:S01]  /*2700*/  FFMA.FTZ R11, R11, 1.4426950216293334961, R10 ;  /* 0x3fb8aa3b0b0b7823 */ /* 0x000fe2000001000a */
[----:B-1----:R-:W-:Y:S01]  /*2710*/  IMAD R10, R13, R30, RZ ;  /* 0x0000001e0d0a7224 */ /* 0x002fe200078e02ff */
[----:B------:R-:W-:Y:S01]  /*2720*/  BAR.SYNC.DEFER_BLOCKING 0x0 ;  /* 0x0000000000007b1d */ /* 0x000fe20000010000 */
[----:B------:R-:W-:Y:S01]  /*2730*/  FMUL R9, R8, R9 ;  /* 0x0000000908097220 */ /* 0x000fe20000400000 */
[----:B------:R-:W-:Y:S01]  /*2740*/  FADD R21, R12, R11 ;  /* 0x0000000b0c157221 */ /* 0x000fe20000000000 */
[----:B------:R-:W-:-:S02]  /*2750*/  LOP3.LUT R11, R6, 0x8, RZ, 0x3c, !PT ;  /* 0x00000008060b7812 */ /* 0x000fc400078e3cff */
[----:B------:R-:W-:Y:S01]  /*2760*/  FMUL R9, R8, R9 ;  /* 0x0000000908097220 */ /* 0x000fe20000400000 */
[----:B------:R-:W-:Y:S02]  /*2770*/  ISETP.GE.U32.AND P2, PT, R4, 0x7f800000, PT ;  /* 0x7f8000000400780c */ /* 0x000fe40003f46070 */
[----:B------:R-:W-:Y:S01]  /*2780*/  LEA.HI R13, R2, 0x1c, RZ, 0x1b ;  /* 0x0000001c020d7811 */ /* 0x000fe200078fd8ff */
[----:B------:R-:W-:-:S04]  /*2790*/  FFMA.FTZ R8, R8, 1.4426950216293334961, R9 ;  /* 0x3fb8aa3b08087823 */ /* 0x000fc80000010009 */
[----:B------:R-:W-:Y:S01]  /*27a0*/  FADD R20, R7, R8 ;  /* 0x0000000807147221 */ /* 0x000fe20000000000 */
[----:B------:R-:W-:Y:S01]  /*27b0*/  @P1 MOV R8, 0x7f800000 ;  /* 0x7f80000000081802 */ /* 0x000fe20000000f00 */
[----:B------:R-:W-:Y:S01]  /*27c0*/  IMAD R7, R0, UR5, RZ ;  /* 0x0000000500077c24 */ /* 0x000fe2000f8e02ff */
[----:B------:R-:W-:Y:S01]  /*27d0*/  UIMAD.WIDE UR4, UR4, 0x2, URZ ;  /* 0x00000002040478a5 */ /* 0x000fe2000f8e02ff */
[----:B------:R-:W-:Y:S02]  /*27e0*/  IMAD R12, R13, R30, RZ ;  /* 0x0000001e0d0c7224 */ /* 0x000fe400078e02ff */
[----:B------:R-:W-:Y:S02]  /*27f0*/  IMAD.SHL.U32 R9, R7, 0x2, RZ ;  /* 0x0000000207097824 */ /* 0x000fe400078e00ff */
[----:B------:R-:W-:Y:S01]  /*2800*/  @P1 FFMA.FTZ R20, R5, R8, +INF ;  /* 0x7f80000005141423 */ /* 0x000fe20000010008 */
[----:B------:R-:W-:Y:S02]  /*2810*/  IMAD R5, R30, 0x4, R10 ;  /* 0x000000041e057824 */ /* 0x000fe400078e020a */
[----:B------:R-:W-:Y:S01]  /*2820*/  IMAD.HI R8, R7, 0x2, RZ ;  /* 0x0000000207087827 */ /* 0x000fe200078e02ff */
[----:B------:R0:W1:Y:S01]  /*2830*/  LDS.64 R22, [R6+UR6] ;  /* 0x0000000606167984 */ /* 0x0000620008000a00 */
[----:B--2---:R-:W-:-:S02]  /*2840*/  IADD3 R16, P1, P3, R9, UR8, R16 ;  /* 0x0000000809107c10 */ /* 0x004fc4000fb3e010 */
[----:B------:R-:W-:Y:S01]  /*2850*/  LEA R9, R30, R5, 0x2 ;  /* 0x000000051e097211 */ /* 0x000fe200078e10ff */
[----:B------:R2:W3:Y:S01]  /*2860*/  LDS.64 R24, [R11+UR6] ;  /* 0x000000060b187984 */ /* 0x0004e20008000a00 */
[----:B------:R-:W-:Y:S01]  /*2870*/  @P2 IMAD.MOV.U32 R7, RZ, RZ, 0x7f800000 ;  /* 0x7f800000ff072424 */ /* 0x000fe200078e00ff */
[----:B------:R-:W-:Y:S01]  /*2880*/  IADD3.X R26, PT, PT, R8, UR5, R17, P1, P3 ;  /* 0x00000005081a7c10 */ /* 0x000fe20008fe6411 */
[----:B------:R-:W4:Y:S01]  /*2890*/  LDCU UR4, c[0x0][0x3ec] ;  /* 0x00007d80ff0477ac */ /* 0x000f220008000800 */
[C---:B------:R-:W-:Y:S01]  /*28a0*/  FSETP.NEU.AND P1, PT, R4.reuse, RZ, PT ;  /* 0x000000ff0400720b */ /* 0x040fe20003f2d000 */
[----:B------:R-:W-:Y:S01]  /*28b0*/  @P2 FFMA.FTZ R21, R4, R7, +INF ;  /* 0x7f80000004152423 */ /* 0x000fe20000010007 */
[-C--:B0-----:R-:W-:Y:S01]  /*28c0*/  LEA R6, P3, R10, R16.reuse, 0x1 ;  /* 0x000000100a067211 */ /* 0x081fe200078608ff */
[----:B--2---:R-:W-:Y:S01]  /*28d0*/  IMAD R11, R30, 0x4, R9 ;  /* 0x000000041e0b7824 */ /* 0x004fe200078e0209 */
[----:B------:R-:W-:Y:S02]  /*28e0*/  LEA R4, P2, R5, R16, 0x1 ;  /* 0x0000001005047211 */ /* 0x000fe400078408ff */
[----:B------:R-:W-:-:S02]  /*28f0*/  LEA.HI.X.SX32 R7, R10, R26, 0x1, P3 ;  /* 0x0000001a0a077211 */ /* 0x000fc400018f0eff */
[----:B------:R-:W-:Y:S02]  /*2900*/  LEA R13, R30, R11, 0x2 ;  /* 0x0000000b1e0d7211 */ /* 0x000fe400078e10ff */
[-C--:B------:R-:W-:Y:S02]  /*2910*/  LEA R18, P4, R12, R16.reuse, 0x1 ;  /* 0x000000100c127211 */ /* 0x080fe400078808ff */
[----:B------:R-:W-:Y:S01]  /*2920*/  LEA R8, P3, R9, R16, 0x1 ;  /* 0x0000001009087211 */ /* 0x000fe200078608ff */
[C---:B------:R-:W-:Y:S01]  /*2930*/  IMAD R15, R30.reuse, 0x4, R13 ;  /* 0x000000041e0f7824 */ /* 0x040fe200078e020d */
[----:B------:R-:W-:Y:S02]  /*2940*/  LEA.HI.X.SX32 R5, R5, R26, 0x1, P2 ;  /* 0x0000001a05057211 */ /* 0x000fe400010f0eff */
[----:B------:R-:W-:Y:S01]  /*2950*/  LEA R10, P2, R11, R16, 0x1 ;  /* 0x000000100b0a7211 */ /* 0x000fe200078408ff */
[----:B------:R-:W-:Y:S01]  /*2960*/  IMAD R17, R30, 0x4, R15 ;  /* 0x000000041e117824 */ /* 0x000fe200078e020f */
[-C--:B------:R-:W-:Y:S01]  /*2970*/  LEA.HI.X.SX32 R19, R12, R26.reuse, 0x1, P4 ;  /* 0x0000001a0c137211 */ /* 0x080fe200020f0eff */
[----:B----4-:R-:W-:Y:S01]  /*2980*/  UIMAD UR4, UR7, UR4, URZ ;  /* 0x00000004070472a4 */ /* 0x010fe2000f8e02ff */
[----:B------:R-:W-:-:S02]  /*2990*/  LEA.HI.X.SX32 R9, R9, R26, 0x1, P3 ;  /* 0x0000001a09097211 */ /* 0x000fc400018f0eff */
[-C--:B------:R-:W-:Y:S01]  /*29a0*/  LEA R12, P3, R13, R16.reuse, 0x1 ;  /* 0x000000100d0c7211 */ /* 0x080fe200078608ff */
[----:B------:R-:W-:Y:S01]  /*29b0*/  USHF.L.U32 UR7, UR4, 0x2, URZ ;  /* 0x0000000204077899 */ /* 0x000fe200080006ff */
[----:B------:R-:W-:Y:S01]  /*29c0*/  LEA R14, P4, R15, R16, 0x1 ;  /* 0x000000100f0e7211 */ /* 0x000fe200078808ff */
[----:B------:R-:W-:Y:S01]  /*29d0*/  UIMAD.WIDE UR4, UR4, 0x4, URZ ;  /* 0x00000004040478a5 */ /* 0x000fe2000f8e02ff */
[----:B------:R-:W-:Y:S02]  /*29e0*/  LEA.HI.X.SX32 R11, R11, R26, 0x1, P2 ;  /* 0x0000001a0b0b7211 */ /* 0x000fe400010f0eff */
[----:B------:R-:W-:Y:S02]  /*29f0*/  LEA R16, P5, R17, R16, 0x1 ;  /* 0x0000001011107211 */ /* 0x000fe400078a08ff */
[-C--:B------:R-:W-:Y:S01]  /*2a00*/  LEA.HI.X.SX32 R13, R13, R26.reuse, 0x1, P3 ;  /* 0x0000001a0d0d7211 */ /* 0x080fe200018f0eff */
[----:B-1----:R0:W-:Y:S01]  /*2a10*/  STG.E.U16 desc[UR10][R6.64], R22 ;  /* 0x0000001606007986 */ /* 0x0021e2000c10150a */
[----:B------:R-:W-:-:S02]  /*2a20*/  LEA.HI.X.SX32 R15, R15, R26, 0x1, P4 ;  /* 0x0000001a0f0f7211 */ /* 0x000fc400020f0eff */
[----:B------:R-:W-:Y:S01]  /*2a30*/  LEA.HI.X.SX32 R17, R17, R26, 0x1, P5 ;  /* 0x0000001a11117211 */ /* 0x000fe200028f0eff */
[----:B---3--:R1:W-:Y:S01]  /*2a40*/  STG.E.U16 desc[UR10][R4.64], R24 ;  /* 0x0000001804007986 */ /* 0x0083e2000c10150a */
[----:B------:R-:W-:Y:S01]  /*2a50*/  FSEL R20, R20, -INF , P0 ;  /* 0xff80000014147808 */ /* 0x000fe20000000000 */
[----:B------:R-:W2:Y:S01]  /*2a60*/  LDC.64 R26, c[0x0][0x3a0] ;  /* 0x0000e800ff1a7b82 */ /* 0x000ea20000000a00 */
[----:B------:R-:W-:Y:S02]  /*2a70*/  FSEL R21, R21, -INF , P1 ;  /* 0xff80000015157808 */ /* 0x000fe40000800000 */
[----:B------:R-:W-:Y:S01]  /*2a80*/  LOP3.LUT P0, RZ, R2, 0x60, RZ, 0xc0, !PT ;  /* 0x0000006002ff7812 */ /* 0x000fe2000780c0ff */
[----:B------:R-:W-:Y:S01]  /*2a90*/  FFMA R20, R20, 0.69314718246459960938, R57 ;  /* 0x3f31721814147823 */ /* 0x000fe20000000039 */
[----:B------:R-:W-:Y:S01]  /*2aa0*/  SHF.L.U32 R2, R2, 0x1, RZ ;  /* 0x0000000102027819 */ /* 0x000fe200000006ff */
[----:B------:R-:W-:Y:S01]  /*2ab0*/  FFMA R21, R21, 0.69314718246459960938, R56 ;  /* 0x3f31721815157823 */ /* 0x000fe20000000038 */
[----:B0-----:R-:W-:-:S02]  /*2ac0*/  PRMT R7, R22, 0x7632, R7 ;  /* 0x0000763216077816 */ /* 0x001fc40000000007 */
[----:B------:R-:W-:Y:S02]  /*2ad0*/  LOP3.LUT R2, R2, 0x78, RZ, 0xc0, !PT ;  /* 0x0000007802027812 */ /* 0x000fe400078ec0ff */
[----:B-1----:R-:W-:Y:S01]  /*2ae0*/  PRMT R5, R24, 0x7632, R5 ;  /* 0x0000763218057816 */ /* 0x002fe20000000005 */
[----:B------:R0:W-:Y:S04]  /*2af0*/  STG.E.U16 desc[UR10][R8.64], R7 ;  /* 0x0000000708007986 */ /* 0x0001e8000c10150a */
[----:B------:R1:W-:Y:S04]  /*2b00*/  STG.E.U16 desc[UR10][R10.64], R5 ;  /* 0x000000050a007986 */ /* 0x0003e8000c10150a */
[----:B------:R3:W-:Y:S01]  /*2b10*/  STG.E.U16 desc[UR10][R12.64], R23 ;  /* 0x000000170c007986 */ /* 0x0007e2000c10150a */
[----:B0-----:R-:W-:-:S03]  /*2b20*/  PRMT R9, R23, 0x7632, R9 ;  /* 0x0000763217097816 */ /* 0x001fc60000000009 */
[----:B------:R3:W-:Y:S01]  /*2b30*/  STG.E.U16 desc[UR10][R14.64], R25 ;  /* 0x000000190e007986 */ /* 0x0007e2000c10150a */
[----:B-1----:R-:W-:-:S03]  /*2b40*/  PRMT R11, R25, 0x7632, R11 ;  /* 0x00007632190b7816 */ /* 0x002fc6000000000b */
[----:B------:R3:W-:Y:S01]  /*2b50*/  STG.E.U16 desc[UR10][R16.64], R9 ;  /* 0x0000000910007986 */ /* 0x0007e2000c10150a */
[C---:B------:R-:W-:Y:S02]  /*2b60*/  IMAD.SHL.U32 R5, R0.reuse, 0x4, RZ ;  /* 0x0000000400057824 */ /* 0x040fe400078e00ff */
[----:B------:R-:W-:Y:S01]  /*2b70*/  IMAD.HI R0, R0, 0x4, RZ ;  /* 0x0000000400007827 */ /* 0x000fe200078e02ff */
[----:B------:R3:W-:Y:S01]  /*2b80*/  STG.E.U16 desc[UR10][R18.64], R11 ;  /* 0x0000000b12007986 */ /* 0x0007e2000c10150a */
[----:B------:R-:W-:Y:S01]  /*2b90*/  BAR.SYNC.DEFER_BLOCKING 0x0 ;  /* 0x0000000000007b1d */ /* 0x000fe20000010000 */
[----:B--2---:R-:W-:-:S04]  /*2ba0*/  IADD3 R4, P1, P2, R5, UR7, R26 ;  /* 0x0000000705047c10 */ /* 0x004fc8000fa3e01a */
[----:B------:R-:W-:Y:S01]  /*2bb0*/  IADD3.X R5, PT, PT, R0, UR5, R27, P1, P2 ;  /* 0x0000000500057c10 */ /* 0x000fe20008fe441b */
[----:B------:R3:W-:Y:S02]  /*2bc0*/  STS.64 [R2+UR6], R20 ;  /* 0x0000001402007988 */ /* 0x0007e40008000a06 */
[----:B------:R-:W-:Y:S06]  /*2bd0*/  BAR.SYNC.DEFER_BLOCKING 0x0 ;  /* 0x0000000000007b1d */ /* 0x000fec0000010000 */
[----:B------:R-:W-:Y:S05]  /*2be0*/  @P0 EXIT ;  /* 0x000000000000094d */ /* 0x000fea0003800000 */
[----:B------:R-:W0:Y:S04]  /*2bf0*/  LDS R3, [R3] ;  /* 0x0000000003037984 */ /* 0x000e280000000800 */
[----:B0-----:R-:W-:Y:S01]  /*2c00*/  STG.E desc[UR10][R4.64], R3 ;  /* 0x0000000304007986 */ /* 0x001fe2000c10190a */
[----:B------:R-:W-:Y:S05]  /*2c10*/  EXIT ;  /* 0x000000000000794d */ /* 0x000fea0003800000 */
.L_x_2:
[----:B------:R-:W-:-:S00]  /*2c20*/  BRA `(.L_x_2) ;  /* 0xfffffffc00fc7947 */ /* 0x000fc0000383ffff */
[----:B------:R-:W-:-:S00]  /*2c30*/  NOP ;  /* 0x0000000000007918 */ /* 0x000fc00000000000 */
        /* <DEDUP_REMOVED lines=12> */
.L_x_3:


//--------------------- .nv.global.init           --------------------------
	.section	.nv.global.init,"aw",@progbits
.nv.global.init:
	.type		_$_str,@object
	.size		_$_str,(.L_0 - _$_str)
_$_str:
        /*0000*/ 	.byte	0x5f, 0x5f, 0x43, 0x55, 0x44, 0x41, 0x5f, 0x46, 0x54, 0x5a, 0x00
.L_0:


//--------------------- .nv.shared.attn_fwd       --------------------------
	.section	.nv.shared.attn_fwd,"aw",@nobits
	.sectionflags	@""
	.align	16
	.zero		1024


//--------------------- .nv.shared.reserved.0     --------------------------
	.section	.nv.shared.reserved.0,"aw",@nobits
	.weak		__nv_reservedSMEM_offset_0_alias
	.size		__nv_reservedSMEM_offset_0_alias, 0, 64
	.other		__nv_reservedSMEM_offset_0_alias,@"STO_CUDA_RESERVED_SHARED STV_DEFAULT"
__nv_reservedSMEM_offset_0_alias:
	.zero		0
	.zero		64


//--------------------- .nv.constant0.attn_fwd    --------------------------
	.section	.nv.constant0.attn_fwd,"a",@progbits
	.sectionflags	@""
	.align	4
.nv.constant0.attn_fwd:
	.zero		1032


//--------------------- SYMBOLS --------------------------

	.type		.nv.reservedSmem.offset0,@object
	.size		.nv.reservedSmem.offset0,0x4
	.type		.nv.reservedSmem.cap,@object
	.size		.nv.reservedSmem.cap,0x4
